//
// Generated by NVIDIA NVVM Compiler
//
// Compiler Build ID: CL-36424714
// Cuda compilation tools, release 13.0, V13.0.88
// Based on NVVM 20.0.0
//

.version 9.0
.target sm_100
.address_size 64

	// .globl	_Z28weighted_interpolate_forwardiiiiPKiPKfS2_Pf

.visible .entry _Z28weighted_interpolate_forwardiiiiPKiPKfS2_Pf(
	.param .u32 _Z28weighted_interpolate_forwardiiiiPKiPKfS2_Pf_param_0,
	.param .u32 _Z28weighted_interpolate_forwardiiiiPKiPKfS2_Pf_param_1,
	.param .u32 _Z28weighted_interpolate_forwardiiiiPKiPKfS2_Pf_param_2,
	.param .u32 _Z28weighted_interpolate_forwardiiiiPKiPKfS2_Pf_param_3,
	.param .u64 .ptr .align 1 _Z28weighted_interpolate_forwardiiiiPKiPKfS2_Pf_param_4,
	.param .u64 .ptr .align 1 _Z28weighted_interpolate_forwardiiiiPKiPKfS2_Pf_param_5,
	.param .u64 .ptr .align 1 _Z28weighted_interpolate_forwardiiiiPKiPKfS2_Pf_param_6,
	.param .u64 .ptr .align 1 _Z28weighted_interpolate_forwardiiiiPKiPKfS2_Pf_param_7
)
{
	.reg .pred 	%p<11>;
	.reg .b32 	%r<65>;
	.reg .b32 	%f<55>;
	.reg .b64 	%rd<55>;

	ld.param.u32 	%r20, [_Z28weighted_interpolate_forwardiiiiPKiPKfS2_Pf_param_0];
	ld.param.u32 	%r18, [_Z28weighted_interpolate_forwardiiiiPKiPKfS2_Pf_param_2];
	ld.param.u32 	%r19, [_Z28weighted_interpolate_forwardiiiiPKiPKfS2_Pf_param_3];
	ld.param.u64 	%rd8, [_Z28weighted_interpolate_forwardiiiiPKiPKfS2_Pf_param_4];
	ld.param.u64 	%rd9, [_Z28weighted_interpolate_forwardiiiiPKiPKfS2_Pf_param_5];
	ld.param.u64 	%rd10, [_Z28weighted_interpolate_forwardiiiiPKiPKfS2_Pf_param_6];
	ld.param.u64 	%rd7, [_Z28weighted_interpolate_forwardiiiiPKiPKfS2_Pf_param_7];
	cvta.to.global.u64 	%rd1, %rd9;
	cvta.to.global.u64 	%rd2, %rd10;
	cvta.to.global.u64 	%rd3, %rd8;
	mov.u32 	%r21, %ctaid.x;
	mov.u32 	%r22, %ntid.x;
	mov.u32 	%r23, %tid.x;
	mad.lo.s32 	%r1, %r21, %r22, %r23;
	div.s32 	%r2, %r1, %r18;
	setp.ge.s32 	%p1, %r2, %r20;
	@%p1 bra 	$L__BB0_13;
	rem.s32 	%r3, %r1, %r18;
	setp.lt.s32 	%p2, %r19, 1;
	@%p2 bra 	$L__BB0_13;
	mul.lo.s32 	%r4, %r2, %r19;
	mad.lo.s32 	%r25, %r2, %r18, %r3;
	cvta.to.global.u64 	%rd11, %rd7;
	mul.wide.s32 	%rd12, %r25, 4;
	add.s64 	%rd4, %rd11, %rd12;
	ld.global.f32 	%f52, [%rd4];
	and.b32  	%r5, %r19, 7;
	setp.lt.u32 	%p3, %r19, 8;
	mov.b32 	%r63, 0;
	@%p3 bra 	$L__BB0_5;
	and.b32  	%r63, %r19, 2147483640;
	neg.s32 	%r61, %r63;
	add.s64 	%rd5, %rd3, 16;
	add.s64 	%rd6, %rd2, 16;
	mov.u32 	%r60, %r4;
$L__BB0_4:
	.pragma "nounroll";
	mul.wide.s32 	%rd13, %r60, 4;
	add.s64 	%rd14, %rd5, %rd13;
	add.s64 	%rd15, %rd6, %rd13;
	ld.global.u32 	%r26, [%rd14+-16];
	ld.global.f32 	%f9, [%rd15+-16];
	mad.lo.s32 	%r27, %r26, %r18, %r3;
	mul.wide.s32 	%rd16, %r27, 4;
	add.s64 	%rd17, %rd1, %rd16;
	ld.global.f32 	%f10, [%rd17];
	fma.rn.f32 	%f11, %f9, %f10, %f52;
	st.global.f32 	[%rd4], %f11;
	ld.global.u32 	%r28, [%rd14+-12];
	ld.global.f32 	%f12, [%rd15+-12];
	mad.lo.s32 	%r29, %r28, %r18, %r3;
	mul.wide.s32 	%rd18, %r29, 4;
	add.s64 	%rd19, %rd1, %rd18;
	ld.global.f32 	%f13, [%rd19];
	fma.rn.f32 	%f14, %f12, %f13, %f11;
	st.global.f32 	[%rd4], %f14;
	ld.global.u32 	%r30, [%rd14+-8];
	ld.global.f32 	%f15, [%rd15+-8];
	mad.lo.s32 	%r31, %r30, %r18, %r3;
	mul.wide.s32 	%rd20, %r31, 4;
	add.s64 	%rd21, %rd1, %rd20;
	ld.global.f32 	%f16, [%rd21];
	fma.rn.f32 	%f17, %f15, %f16, %f14;
	st.global.f32 	[%rd4], %f17;
	ld.global.u32 	%r32, [%rd14+-4];
	ld.global.f32 	%f18, [%rd15+-4];
	mad.lo.s32 	%r33, %r32, %r18, %r3;
	mul.wide.s32 	%rd22, %r33, 4;
	add.s64 	%rd23, %rd1, %rd22;
	ld.global.f32 	%f19, [%rd23];
	fma.rn.f32 	%f20, %f18, %f19, %f17;
	st.global.f32 	[%rd4], %f20;
	ld.global.u32 	%r34, [%rd14];
	ld.global.f32 	%f21, [%rd15];
	mad.lo.s32 	%r35, %r34, %r18, %r3;
	mul.wide.s32 	%rd24, %r35, 4;
	add.s64 	%rd25, %rd1, %rd24;
	ld.global.f32 	%f22, [%rd25];
	fma.rn.f32 	%f23, %f21, %f22, %f20;
	st.global.f32 	[%rd4], %f23;
	ld.global.u32 	%r36, [%rd14+4];
	ld.global.f32 	%f24, [%rd15+4];
	mad.lo.s32 	%r37, %r36, %r18, %r3;
	mul.wide.s32 	%rd26, %r37, 4;
	add.s64 	%rd27, %rd1, %rd26;
	ld.global.f32 	%f25, [%rd27];
	fma.rn.f32 	%f26, %f24, %f25, %f23;
	st.global.f32 	[%rd4], %f26;
	ld.global.u32 	%r38, [%rd14+8];
	ld.global.f32 	%f27, [%rd15+8];
	mad.lo.s32 	%r39, %r38, %r18, %r3;
	mul.wide.s32 	%rd28, %r39, 4;
	add.s64 	%rd29, %rd1, %rd28;
	ld.global.f32 	%f28, [%rd29];
	fma.rn.f32 	%f29, %f27, %f28, %f26;
	st.global.f32 	[%rd4], %f29;
	ld.global.u32 	%r40, [%rd14+12];
	ld.global.f32 	%f30, [%rd15+12];
	mad.lo.s32 	%r41, %r40, %r18, %r3;
	mul.wide.s32 	%rd30, %r41, 4;
	add.s64 	%rd31, %rd1, %rd30;
	ld.global.f32 	%f31, [%rd31];
	fma.rn.f32 	%f52, %f30, %f31, %f29;
	st.global.f32 	[%rd4], %f52;
	add.s32 	%r61, %r61, 8;
	add.s32 	%r60, %r60, 8;
	setp.ne.s32 	%p4, %r61, 0;
	@%p4 bra 	$L__BB0_4;
$L__BB0_5:
	setp.eq.s32 	%p5, %r5, 0;
	@%p5 bra 	$L__BB0_13;
	and.b32  	%r13, %r19, 3;
	setp.lt.u32 	%p6, %r5, 4;
	@%p6 bra 	$L__BB0_8;
	add.s32 	%r42, %r63, %r4;
	mul.wide.s32 	%rd32, %r42, 4;
	add.s64 	%rd33, %rd3, %rd32;
	ld.global.u32 	%r43, [%rd33];
	add.s64 	%rd34, %rd2, %rd32;
	ld.global.f32 	%f32, [%rd34];
	mad.lo.s32 	%r44, %r43, %r18, %r3;
	mul.wide.s32 	%rd35, %r44, 4;
	add.s64 	%rd36, %rd1, %rd35;
	ld.global.f32 	%f33, [%rd36];
	fma.rn.f32 	%f34, %f32, %f33, %f52;
	st.global.f32 	[%rd4], %f34;
	ld.global.u32 	%r45, [%rd33+4];
	ld.global.f32 	%f35, [%rd34+4];
	mad.lo.s32 	%r46, %r45, %r18, %r3;
	mul.wide.s32 	%rd37, %r46, 4;
	add.s64 	%rd38, %rd1, %rd37;
	ld.global.f32 	%f36, [%rd38];
	fma.rn.f32 	%f37, %f35, %f36, %f34;
	st.global.f32 	[%rd4], %f37;
	ld.global.u32 	%r47, [%rd33+8];
	ld.global.f32 	%f38, [%rd34+8];
	mad.lo.s32 	%r48, %r47, %r18, %r3;
	mul.wide.s32 	%rd39, %r48, 4;
	add.s64 	%rd40, %rd1, %rd39;
	ld.global.f32 	%f39, [%rd40];
	fma.rn.f32 	%f40, %f38, %f39, %f37;
	st.global.f32 	[%rd4], %f40;
	ld.global.u32 	%r49, [%rd33+12];
	ld.global.f32 	%f41, [%rd34+12];
	mad.lo.s32 	%r50, %r49, %r18, %r3;
	mul.wide.s32 	%rd41, %r50, 4;
	add.s64 	%rd42, %rd1, %rd41;
	ld.global.f32 	%f42, [%rd42];
	fma.rn.f32 	%f52, %f41, %f42, %f40;
	st.global.f32 	[%rd4], %f52;
	add.s32 	%r63, %r63, 4;
$L__BB0_8:
	setp.eq.s32 	%p7, %r13, 0;
	@%p7 bra 	$L__BB0_13;
	setp.eq.s32 	%p8, %r13, 1;
	@%p8 bra 	$L__BB0_11;
	add.s32 	%r51, %r63, %r4;
	mul.wide.s32 	%rd43, %r51, 4;
	add.s64 	%rd44, %rd3, %rd43;
	ld.global.u32 	%r52, [%rd44];
	add.s64 	%rd45, %rd2, %rd43;
	ld.global.f32 	%f43, [%rd45];
	mad.lo.s32 	%r53, %r52, %r18, %r3;
	mul.wide.s32 	%rd46, %r53, 4;
	add.s64 	%rd47, %rd1, %rd46;
	ld.global.f32 	%f44, [%rd47];
	fma.rn.f32 	%f45, %f43, %f44, %f52;
	st.global.f32 	[%rd4], %f45;
	ld.global.u32 	%r54, [%rd44+4];
	ld.global.f32 	%f46, [%rd45+4];
	mad.lo.s32 	%r55, %r54, %r18, %r3;
	mul.wide.s32 	%rd48, %r55, 4;
	add.s64 	%rd49, %rd1, %rd48;
	ld.global.f32 	%f47, [%rd49];
	fma.rn.f32 	%f52, %f46, %f47, %f45;
	st.global.f32 	[%rd4], %f52;
	add.s32 	%r63, %r63, 2;
$L__BB0_11:
	and.b32  	%r56, %r19, 1;
	setp.eq.b32 	%p9, %r56, 1;
	not.pred 	%p10, %p9;
	@%p10 bra 	$L__BB0_13;
	add.s32 	%r57, %r63, %r4;
	mul.wide.s32 	%rd50, %r57, 4;
	add.s64 	%rd51, %rd3, %rd50;
	ld.global.u32 	%r58, [%rd51];
	add.s64 	%rd52, %rd2, %rd50;
	ld.global.f32 	%f48, [%rd52];
	mad.lo.s32 	%r59, %r58, %r18, %r3;
	mul.wide.s32 	%rd53, %r59, 4;
	add.s64 	%rd54, %rd1, %rd53;
	ld.global.f32 	%f49, [%rd54];
	fma.rn.f32 	%f50, %f48, %f49, %f52;
	st.global.f32 	[%rd4], %f50;
$L__BB0_13:
	ret;

}
	// .globl	_Z29weighted_interpolate_backwardiiiiPKiPKfS2_Pf
.visible .entry _Z29weighted_interpolate_backwardiiiiPKiPKfS2_Pf(
	.param .u32 _Z29weighted_interpolate_backwardiiiiPKiPKfS2_Pf_param_0,
	.param .u32 _Z29weighted_interpolate_backwardiiiiPKiPKfS2_Pf_param_1,
	.param .u32 _Z29weighted_interpolate_backwardiiiiPKiPKfS2_Pf_param_2,
	.param .u32 _Z29weighted_interpolate_backwardiiiiPKiPKfS2_Pf_param_3,
	.param .u64 .ptr .align 1 _Z29weighted_interpolate_backwardiiiiPKiPKfS2_Pf_param_4,
	.param .u64 .ptr .align 1 _Z29weighted_interpolate_backwardiiiiPKiPKfS2_Pf_param_5,
	.param .u64 .ptr .align 1 _Z29weighted_interpolate_backwardiiiiPKiPKfS2_Pf_param_6,
	.param .u64 .ptr .align 1 _Z29weighted_interpolate_backwardiiiiPKiPKfS2_Pf_param_7
)
{
	.reg .pred 	%p<11>;
	.reg .b32 	%r<65>;
	.reg .b32 	%f<61>;
	.reg .b64 	%rd<53>;

	ld.param.u32 	%r20, [_Z29weighted_interpolate_backwardiiiiPKiPKfS2_Pf_param_0];
	ld.param.u32 	%r18, [_Z29weighted_interpolate_backwardiiiiPKiPKfS2_Pf_param_2];
	ld.param.u32 	%r19, [_Z29weighted_interpolate_backwardiiiiPKiPKfS2_Pf_param_3];
	ld.param.u64 	%rd6, [_Z29weighted_interpolate_backwardiiiiPKiPKfS2_Pf_param_4];
	ld.param.u64 	%rd5, [_Z29weighted_interpolate_backwardiiiiPKiPKfS2_Pf_param_5];
	ld.param.u64 	%rd7, [_Z29weighted_interpolate_backwardiiiiPKiPKfS2_Pf_param_6];
	ld.param.u64 	%rd8, [_Z29weighted_interpolate_backwardiiiiPKiPKfS2_Pf_param_7];
	cvta.to.global.u64 	%rd1, %rd8;
	cvta.to.global.u64 	%rd2, %rd7;
	cvta.to.global.u64 	%rd3, %rd6;
	mov.u32 	%r21, %ctaid.x;
	mov.u32 	%r22, %ntid.x;
	mov.u32 	%r23, %tid.x;
	mad.lo.s32 	%r1, %r21, %r22, %r23;
	div.s32 	%r2, %r1, %r18;
	setp.ge.s32 	%p1, %r2, %r20;
	@%p1 bra 	$L__BB1_13;
	rem.s32 	%r3, %r1, %r18;
	setp.lt.s32 	%p2, %r19, 1;
	@%p2 bra 	$L__BB1_13;
	mul.lo.s32 	%r4, %r2, %r19;
	mad.lo.s32 	%r25, %r2, %r18, %r3;
	cvta.to.global.u64 	%rd9, %rd5;
	mul.wide.s32 	%rd10, %r25, 4;
	add.s64 	%rd4, %rd9, %rd10;
	and.b32  	%r5, %r19, 7;
	setp.lt.u32 	%p3, %r19, 8;
	mov.b32 	%r63, 0;
	@%p3 bra 	$L__BB1_5;
	and.b32  	%r63, %r19, 2147483640;
	neg.s32 	%r61, %r63;
	mov.u32 	%r60, %r4;
$L__BB1_4:
	.pragma "nounroll";
	mul.wide.s32 	%rd11, %r60, 4;
	add.s64 	%rd12, %rd3, %rd11;
	add.s64 	%rd13, %rd2, %rd11;
	ld.global.u32 	%r26, [%rd12];
	ld.global.f32 	%f1, [%rd13];
	mad.lo.s32 	%r27, %r26, %r18, %r3;
	mul.wide.s32 	%rd14, %r27, 4;
	add.s64 	%rd15, %rd1, %rd14;
	ld.global.f32 	%f2, [%rd4];
	mul.f32 	%f3, %f1, %f2;
	atom.global.add.f32 	%f4, [%rd15], %f3;
	ld.global.u32 	%r28, [%rd12+4];
	ld.global.f32 	%f5, [%rd13+4];
	mad.lo.s32 	%r29, %r28, %r18, %r3;
	mul.wide.s32 	%rd16, %r29, 4;
	add.s64 	%rd17, %rd1, %rd16;
	ld.global.f32 	%f6, [%rd4];
	mul.f32 	%f7, %f5, %f6;
	atom.global.add.f32 	%f8, [%rd17], %f7;
	ld.global.u32 	%r30, [%rd12+8];
	ld.global.f32 	%f9, [%rd13+8];
	mad.lo.s32 	%r31, %r30, %r18, %r3;
	mul.wide.s32 	%rd18, %r31, 4;
	add.s64 	%rd19, %rd1, %rd18;
	ld.global.f32 	%f10, [%rd4];
	mul.f32 	%f11, %f9, %f10;
	atom.global.add.f32 	%f12, [%rd19], %f11;
	ld.global.u32 	%r32, [%rd12+12];
	ld.global.f32 	%f13, [%rd13+12];
	mad.lo.s32 	%r33, %r32, %r18, %r3;
	mul.wide.s32 	%rd20, %r33, 4;
	add.s64 	%rd21, %rd1, %rd20;
	ld.global.f32 	%f14, [%rd4];
	mul.f32 	%f15, %f13, %f14;
	atom.global.add.f32 	%f16, [%rd21], %f15;
	ld.global.u32 	%r34, [%rd12+16];
	ld.global.f32 	%f17, [%rd13+16];
	mad.lo.s32 	%r35, %r34, %r18, %r3;
	mul.wide.s32 	%rd22, %r35, 4;
	add.s64 	%rd23, %rd1, %rd22;
	ld.global.f32 	%f18, [%rd4];
	mul.f32 	%f19, %f17, %f18;
	atom.global.add.f32 	%f20, [%rd23], %f19;
	ld.global.u32 	%r36, [%rd12+20];
	ld.global.f32 	%f21, [%rd13+20];
	mad.lo.s32 	%r37, %r36, %r18, %r3;
	mul.wide.s32 	%rd24, %r37, 4;
	add.s64 	%rd25, %rd1, %rd24;
	ld.global.f32 	%f22, [%rd4];
	mul.f32 	%f23, %f21, %f22;
	atom.global.add.f32 	%f24, [%rd25], %f23;
	ld.global.u32 	%r38, [%rd12+24];
	ld.global.f32 	%f25, [%rd13+24];
	mad.lo.s32 	%r39, %r38, %r18, %r3;
	mul.wide.s32 	%rd26, %r39, 4;
	add.s64 	%rd27, %rd1, %rd26;
	ld.global.f32 	%f26, [%rd4];
	mul.f32 	%f27, %f25, %f26;
	atom.global.add.f32 	%f28, [%rd27], %f27;
	ld.global.u32 	%r40, [%rd12+28];
	ld.global.f32 	%f29, [%rd13+28];
	mad.lo.s32 	%r41, %r40, %r18, %r3;
	mul.wide.s32 	%rd28, %r41, 4;
	add.s64 	%rd29, %rd1, %rd28;
	ld.global.f32 	%f30, [%rd4];
	mul.f32 	%f31, %f29, %f30;
	atom.global.add.f32 	%f32, [%rd29], %f31;
	add.s32 	%r61, %r61, 8;
	add.s32 	%r60, %r60, 8;
	setp.ne.s32 	%p4, %r61, 0;
	@%p4 bra 	$L__BB1_4;
$L__BB1_5:
	setp.eq.s32 	%p5, %r5, 0;
	@%p5 bra 	$L__BB1_13;
	and.b32  	%r13, %r19, 3;
	setp.lt.u32 	%p6, %r5, 4;
	@%p6 bra 	$L__BB1_8;
	add.s32 	%r42, %r63, %r4;
	mul.wide.s32 	%rd30, %r42, 4;
	add.s64 	%rd31, %rd3, %rd30;
	ld.global.u32 	%r43, [%rd31];
	add.s64 	%rd32, %rd2, %rd30;
	ld.global.f32 	%f33, [%rd32];
	mad.lo.s32 	%r44, %r43, %r18, %r3;
	mul.wide.s32 	%rd33, %r44, 4;
	add.s64 	%rd34, %rd1, %rd33;
	ld.global.f32 	%f34, [%rd4];
	mul.f32 	%f35, %f33, %f34;
	atom.global.add.f32 	%f36, [%rd34], %f35;
	ld.global.u32 	%r45, [%rd31+4];
	ld.global.f32 	%f37, [%rd32+4];
	mad.lo.s32 	%r46, %r45, %r18, %r3;
	mul.wide.s32 	%rd35, %r46, 4;
	add.s64 	%rd36, %rd1, %rd35;
	ld.global.f32 	%f38, [%rd4];
	mul.f32 	%f39, %f37, %f38;
	atom.global.add.f32 	%f40, [%rd36], %f39;
	ld.global.u32 	%r47, [%rd31+8];
	ld.global.f32 	%f41, [%rd32+8];
	mad.lo.s32 	%r48, %r47, %r18, %r3;
	mul.wide.s32 	%rd37, %r48, 4;
	add.s64 	%rd38, %rd1, %rd37;
	ld.global.f32 	%f42, [%rd4];
	mul.f32 	%f43, %f41, %f42;
	atom.global.add.f32 	%f44, [%rd38], %f43;
	ld.global.u32 	%r49, [%rd31+12];
	ld.global.f32 	%f45, [%rd32+12];
	mad.lo.s32 	%r50, %r49, %r18, %r3;
	mul.wide.s32 	%rd39, %r50, 4;
	add.s64 	%rd40, %rd1, %rd39;
	ld.global.f32 	%f46, [%rd4];
	mul.f32 	%f47, %f45, %f46;
	atom.global.add.f32 	%f48, [%rd40], %f47;
	add.s32 	%r63, %r63, 4;
$L__BB1_8:
	setp.eq.s32 	%p7, %r13, 0;
	@%p7 bra 	$L__BB1_13;
	setp.eq.s32 	%p8, %r13, 1;
	@%p8 bra 	$L__BB1_11;
	add.s32 	%r51, %r63, %r4;
	mul.wide.s32 	%rd41, %r51, 4;
	add.s64 	%rd42, %rd3, %rd41;
	ld.global.u32 	%r52, [%rd42];
	add.s64 	%rd43, %rd2, %rd41;
	ld.global.f32 	%f49, [%rd43];
	mad.lo.s32 	%r53, %r52, %r18, %r3;
	mul.wide.s32 	%rd44, %r53, 4;
	add.s64 	%rd45, %rd1, %rd44;
	ld.global.f32 	%f50, [%rd4];
	mul.f32 	%f51, %f49, %f50;
	atom.global.add.f32 	%f52, [%rd45], %f51;
	ld.global.u32 	%r54, [%rd42+4];
	ld.global.f32 	%f53, [%rd43+4];
	mad.lo.s32 	%r55, %r54, %r18, %r3;
	mul.wide.s32 	%rd46, %r55, 4;
	add.s64 	%rd47, %rd1, %rd46;
	ld.global.f32 	%f54, [%rd4];
	mul.f32 	%f55, %f53, %f54;
	atom.global.add.f32 	%f56, [%rd47], %f55;
	add.s32 	%r63, %r63, 2;
$L__BB1_11:
	and.b32  	%r56, %r19, 1;
	setp.eq.b32 	%p9, %r56, 1;
	not.pred 	%p10, %p9;
	@%p10 bra 	$L__BB1_13;
	add.s32 	%r57, %r63, %r4;
	mul.wide.s32 	%rd48, %r57, 4;
	add.s64 	%rd49, %rd3, %rd48;
	ld.global.u32 	%r58, [%rd49];
	add.s64 	%rd50, %rd2, %rd48;
	ld.global.f32 	%f57, [%rd50];
	mad.lo.s32 	%r59, %r58, %r18, %r3;
	mul.wide.s32 	%rd51, %r59, 4;
	add.s64 	%rd52, %rd1, %rd51;
	ld.global.f32 	%f58, [%rd4];
	mul.f32 	%f59, %f57, %f58;
	atom.global.add.f32 	%f60, [%rd52], %f59;
$L__BB1_13:
	ret;

}


// ===== COMPILED SASS (sm_100) =====

	.target	sm_100

	.elftype	@"ET_EXEC"


//--------------------- .note.nv.tkinfo           --------------------------
	.section	.note.nv.tkinfo,"",@"SHT_NOTE"
	.sectionflags	@"SHF_NOTE_NV_TKINFO"
	.tkinfo
        /*0018*/ 	.word	0x00000002
        /*0030*/ 	.string	""
        /*0030*/ 	.string	"ptxas"
        /*0030*/ 	.string	"Cuda compilation tools, release 13.0, V13.0.88"
        /*0030*/ 	.string	"Build cuda_13.0.r13.0/compiler.36424714_0"
        /*0030*/ 	.string	"-arch sm_100 -m 64 "



//--------------------- .note.nv.cuinfo           --------------------------
	.section	.note.nv.cuinfo,"",@"SHT_NOTE"
	.sectionflags	@"SHF_NOTE_NV_CUINFO"
        /*0018*/ 	.short	0x0002
        /*001a*/ 	.short	0x0064
        /*001c*/ 	.short	0x0082
	.zero		2


//--------------------- .nv.info                  --------------------------
	.section	.nv.info,"",@"SHT_CUDA_INFO"
	.align	4


	//----- nvinfo : EIATTR_REGCOUNT
	.align		4
        /*0000*/ 	.byte	0x04, 0x2f
        /*0002*/ 	.short	(.L_1 - .L_0)
	.align		4
.L_0:
        /*0004*/ 	.word	index@(_Z28weighted_interpolate_forwardiiiiPKiPKfS2_Pf)
        /*0008*/ 	.word	0x0000001a


	//----- nvinfo : EIATTR_FRAME_SIZE
	.align		4
.L_1:
        /*000c*/ 	.byte	0x04, 0x11
        /*000e*/ 	.short	(.L_3 - .L_2)
	.align		4
.L_2:
        /*0010*/ 	.word	index@(_Z28weighted_interpolate_forwardiiiiPKiPKfS2_Pf)
        /*0014*/ 	.word	0x00000000


	//----- nvinfo : EIATTR_REGCOUNT
	.align		4
.L_3:
        /*0018*/ 	.byte	0x04, 0x2f
        /*001a*/ 	.short	(.L_5 - .L_4)
	.align		4
.L_4:
        /*001c*/ 	.word	index@(_Z29weighted_interpolate_backwardiiiiPKiPKfS2_Pf)
        /*0020*/ 	.word	0x0000001e


	//----- nvinfo : EIATTR_FRAME_SIZE
	.align		4
.L_5:
        /*0024*/ 	.byte	0x04, 0x11
        /*0026*/ 	.short	(.L_7 - .L_6)
	.align		4
.L_6:
        /*0028*/ 	.word	index@(_Z29weighted_interpolate_backwardiiiiPKiPKfS2_Pf)
        /*002c*/ 	.word	0x00000000


	//----- nvinfo : EIATTR_MIN_STACK_SIZE
	.align		4
.L_7:
        /*0030*/ 	.byte	0x04, 0x12
        /*0032*/ 	.short	(.L_9 - .L_8)
	.align		4
.L_8:
        /*0034*/ 	.word	index@(_Z29weighted_interpolate_backwardiiiiPKiPKfS2_Pf)
        /*0038*/ 	.word	0x00000000


	//----- nvinfo : EIATTR_MIN_STACK_SIZE
	.align		4
.L_9:
        /*003c*/ 	.byte	0x04, 0x12
        /*003e*/ 	.short	(.L_11 - .L_10)
	.align		4
.L_10:
        /*0040*/ 	.word	index@(_Z28weighted_interpolate_forwardiiiiPKiPKfS2_Pf)
        /*0044*/ 	.word	0x00000000
.L_11:


//--------------------- .nv.compat                --------------------------
	.section	.nv.compat,"",@"SHT_CUDA_COMPAT_INFO"
	.align	4
        /*0000*/ 	.byte	0x02, 0x09, 0x00, 0x00, 0x02, 0x02, 0x01, 0x00, 0x02, 0x05, 0x05, 0x00, 0x03, 0x07, 0x01, 0x01
        /*0010*/ 	.byte	0x02, 0x03, 0x00, 0x00, 0x02, 0x06, 0x01, 0x00, 0x04, 0x0b, 0x08, 0x00, 0x09, 0x00, 0x00, 0x00
        /*0020*/ 	.byte	0x00, 0x00, 0x00, 0x00


//--------------------- .nv.info._Z29weighted_interpolate_backwardiiiiPKiPKfS2_Pf --------------------------
	.section	.nv.info._Z29weighted_interpolate_backwardiiiiPKiPKfS2_Pf,"",@"SHT_CUDA_INFO"
	.sectionflags	@""
	.align	4


	//----- nvinfo : EIATTR_CUDA_API_VERSION
	.align		4
        /*0000*/ 	.byte	0x04, 0x37
        /*0002*/ 	.short	(.L_13 - .L_12)
.L_12:
        /*0004*/ 	.word	0x00000082


	//----- nvinfo : EIATTR_KPARAM_INFO
	.align		4
.L_13:
        /*0008*/ 	.byte	0x04, 0x17
        /*000a*/ 	.short	(.L_15 - .L_14)
.L_14:
        /*000c*/ 	.word	0x00000000
        /*0010*/ 	.short	0x0007
        /*0012*/ 	.short	0x0028
        /*0014*/ 	.byte	0x00, 0xf5, 0x21, 0x00


	//----- nvinfo : EIATTR_KPARAM_INFO
	.align		4
.L_15:
        /*0018*/ 	.byte	0x04, 0x17
        /*001a*/ 	.short	(.L_17 - .L_16)
.L_16:
        /*001c*/ 	.word	0x00000000
        /*0020*/ 	.short	0x0006
        /*0022*/ 	.short	0x0020
        /*0024*/ 	.byte	0x00, 0xf5, 0x21, 0x00


	//----- nvinfo : EIATTR_KPARAM_INFO
	.align		4
.L_17:
        /*0028*/ 	.byte	0x04, 0x17
        /*002a*/ 	.short	(.L_19 - .L_18)
.L_18:
        /*002c*/ 	.word	0x00000000
        /*0030*/ 	.short	0x0005
        /*0032*/ 	.short	0x0018
        /*0034*/ 	.byte	0x00, 0xf5, 0x21, 0x00


	//----- nvinfo : EIATTR_KPARAM_INFO
	.align		4
.L_19:
        /*0038*/ 	.byte	0x04, 0x17
        /*003a*/ 	.short	(.L_21 - .L_20)
.L_20:
        /*003c*/ 	.word	0x00000000
        /*0040*/ 	.short	0x0004
        /*0042*/ 	.short	0x0010
        /*0044*/ 	.byte	0x00, 0xf5, 0x21, 0x00


	//----- nvinfo : EIATTR_KPARAM_INFO
	.align		4
.L_21:
        /*0048*/ 	.byte	0x04, 0x17
        /*004a*/ 	.short	(.L_23 - .L_22)
.L_22:
        /*004c*/ 	.word	0x00000000
        /*0050*/ 	.short	0x0003
        /*0052*/ 	.short	0x000c
        /*0054*/ 	.byte	0x00, 0xf0, 0x11, 0x00


	//----- nvinfo : EIATTR_KPARAM_INFO
	.align		4
.L_23:
        /*0058*/ 	.byte	0x04, 0x17
        /*005a*/ 	.short	(.L_25 - .L_24)
.L_24:
        /*005c*/ 	.word	0x00000000
        /*0060*/ 	.short	0x0002
        /*0062*/ 	.short	0x0008
        /*0064*/ 	.byte	0x00, 0xf0, 0x11, 0x00


	//----- nvinfo : EIATTR_KPARAM_INFO
	.align		4
.L_25:
        /*0068*/ 	.byte	0x04, 0x17
        /*006a*/ 	.short	(.L_27 - .L_26)
.L_26:
        /*006c*/ 	.word	0x00000000
        /*0070*/ 	.short	0x0001
        /*0072*/ 	.short	0x0004
        /*0074*/ 	.byte	0x00, 0xf0, 0x11, 0x00


	//----- nvinfo : EIATTR_KPARAM_INFO
	.align		4
.L_27:
        /*0078*/ 	.byte	0x04, 0x17
        /*007a*/ 	.short	(.L_29 - .L_28)
.L_28:
        /*007c*/ 	.word	0x00000000
        /*0080*/ 	.short	0x0000
        /*0082*/ 	.short	0x0000
        /*0084*/ 	.byte	0x00, 0xf0, 0x11, 0x00


	//----- nvinfo : EIATTR_SPARSE_MMA_MASK
	.align		4
.L_29:
        /*0088*/ 	.byte	0x03, 0x50
        /*008a*/ 	.short	0x0000


	//----- nvinfo : EIATTR_MAXREG_COUNT
	.align		4
        /*008c*/ 	.byte	0x03, 0x1b
        /*008e*/ 	.short	0x00ff


	//----- nvinfo : EIATTR_MERCURY_ISA_VERSION
	.align		4
        /*0090*/ 	.byte	0x03, 0x5f
        /*0092*/ 	.short	0x0101


	//----- nvinfo : EIATTR_VRC_CTA_INIT_COUNT
	.align		4
        /*0094*/ 	.byte	0x02, 0x4a
	.zero		1
	.zero		1


	//----- nvinfo : EIATTR_EXIT_INSTR_OFFSETS
	.align		4
        /*0098*/ 	.byte	0x04, 0x1c
        /*009a*/ 	.short	(.L_31 - .L_30)


	//   ....[0]....
.L_30:
        /*009c*/ 	.word	0x00000200


	//   ....[1]....
        /*00a0*/ 	.word	0x00000240


	//   ....[2]....
        /*00a4*/ 	.word	0x00000780


	//   ....[3]....
        /*00a8*/ 	.word	0x00000a00


	//   ....[4]....
        /*00ac*/ 	.word	0x00000ba0


	//   ....[5]....
        /*00b0*/ 	.word	0x00000c80


	//----- nvinfo : EIATTR_CBANK_PARAM_SIZE
	.align		4
.L_31:
        /*00b4*/ 	.byte	0x03, 0x19
        /*00b6*/ 	.short	0x0030


	//----- nvinfo : EIATTR_PARAM_CBANK
	.align		4
        /*00b8*/ 	.byte	0x04, 0x0a
        /*00ba*/ 	.short	(.L_33 - .L_32)
	.align		4
.L_32:
        /*00bc*/ 	.word	index@(.nv.constant0._Z29weighted_interpolate_backwardiiiiPKiPKfS2_Pf)
        /*00c0*/ 	.short	0x0380
        /*00c2*/ 	.short	0x0030


	//----- nvinfo : EIATTR_SW_WAR
	.align		4
.L_33:
        /*00c4*/ 	.byte	0x04, 0x36
        /*00c6*/ 	.short	(.L_35 - .L_34)
.L_34:
        /*00c8*/ 	.word	0x00000008
.L_35:


//--------------------- .nv.info._Z28weighted_interpolate_forwardiiiiPKiPKfS2_Pf --------------------------
	.section	.nv.info._Z28weighted_interpolate_forwardiiiiPKiPKfS2_Pf,"",@"SHT_CUDA_INFO"
	.sectionflags	@""
	.align	4


	//----- nvinfo : EIATTR_CUDA_API_VERSION
	.align		4
        /*0000*/ 	.byte	0x04, 0x37
        /*0002*/ 	.short	(.L_37 - .L_36)
.L_36:
        /*0004*/ 	.word	0x00000082


	//----- nvinfo : EIATTR_KPARAM_INFO
	.align		4
.L_37:
        /*0008*/ 	.byte	0x04, 0x17
        /*000a*/ 	.short	(.L_39 - .L_38)
.L_38:
        /*000c*/ 	.word	0x00000000
        /*0010*/ 	.short	0x0007
        /*0012*/ 	.short	0x0028
        /*0014*/ 	.byte	0x00, 0xf5, 0x21, 0x00


	//----- nvinfo : EIATTR_KPARAM_INFO
	.align		4
.L_39:
        /*0018*/ 	.byte	0x04, 0x17
        /*001a*/ 	.short	(.L_41 - .L_40)
.L_40:
        /*001c*/ 	.word	0x00000000
        /*0020*/ 	.short	0x0006
        /*0022*/ 	.short	0x0020
        /*0024*/ 	.byte	0x00, 0xf5, 0x21, 0x00


	//----- nvinfo : EIATTR_KPARAM_INFO
	.align		4
.L_41:
        /*0028*/ 	.byte	0x04, 0x17
        /*002a*/ 	.short	(.L_43 - .L_42)
.L_42:
        /*002c*/ 	.word	0x00000000
        /*0030*/ 	.short	0x0005
        /*0032*/ 	.short	0x0018
        /*0034*/ 	.byte	0x00, 0xf5, 0x21, 0x00


	//----- nvinfo : EIATTR_KPARAM_INFO
	.align		4
.L_43:
        /*0038*/ 	.byte	0x04, 0x17
        /*003a*/ 	.short	(.L_45 - .L_44)
.L_44:
        /*003c*/ 	.word	0x00000000
        /*0040*/ 	.short	0x0004
        /*0042*/ 	.short	0x0010
        /*0044*/ 	.byte	0x00, 0xf5, 0x21, 0x00


	//----- nvinfo : EIATTR_KPARAM_INFO
	.align		4
.L_45:
        /*0048*/ 	.byte	0x04, 0x17
        /*004a*/ 	.short	(.L_47 - .L_46)
.L_46:
        /*004c*/ 	.word	0x00000000
        /*0050*/ 	.short	0x0003
        /*0052*/ 	.short	0x000c
        /*0054*/ 	.byte	0x00, 0xf0, 0x11, 0x00


	//----- nvinfo : EIATTR_KPARAM_INFO
	.align		4
.L_47:
        /*0058*/ 	.byte	0x04, 0x17
        /*005a*/ 	.short	(.L_49 - .L_48)
.L_48:
        /*005c*/ 	.word	0x00000000
        /*0060*/ 	.short	0x0002
        /*0062*/ 	.short	0x0008
        /*0064*/ 	.byte	0x00, 0xf0, 0x11, 0x00


	//----- nvinfo : EIATTR_KPARAM_INFO
	.align		4
.L_49:
        /*0068*/ 	.byte	0x04, 0x17
        /*006a*/ 	.short	(.L_51 - .L_50)
.L_50:
        /*006c*/ 	.word	0x00000000
        /*0070*/ 	.short	0x0001
        /*0072*/ 	.short	0x0004
        /*0074*/ 	.byte	0x00, 0xf0, 0x11, 0x00


	//----- nvinfo : EIATTR_KPARAM_INFO
	.align		4
.L_51:
        /*0078*/ 	.byte	0x04, 0x17
        /*007a*/ 	.short	(.L_53 - .L_52)
.L_52:
        /*007c*/ 	.word	0x00000000
        /*0080*/ 	.short	0x0000
        /*0082*/ 	.short	0x0000
        /*0084*/ 	.byte	0x00, 0xf0, 0x11, 0x00


	//----- nvinfo : EIATTR_SPARSE_MMA_MASK
	.align		4
.L_53:
        /*0088*/ 	.byte	0x03, 0x50
        /*008a*/ 	.short	0x0000


	//----- nvinfo : EIATTR_MAXREG_COUNT
	.align		4
        /*008c*/ 	.byte	0x03, 0x1b
        /*008e*/ 	.short	0x00ff


	//----- nvinfo : EIATTR_MERCURY_ISA_VERSION
	.align		4
        /*0090*/ 	.byte	0x03, 0x5f
        /*0092*/ 	.short	0x0101


	//----- nvinfo : EIATTR_VRC_CTA_INIT_COUNT
	.align		4
        /*0094*/ 	.byte	0x02, 0x4a
	.zero		1
	.zero		1


	//----- nvinfo : EIATTR_EXIT_INSTR_OFFSETS
	.align		4
        /*0098*/ 	.byte	0x04, 0x1c
        /*009a*/ 	.short	(.L_55 - .L_54)


	//   ....[0]....
.L_54:
        /*009c*/ 	.word	0x00000200


	//   ....[1]....
        /*00a0*/ 	.word	0x00000240


	//   ....[2]....
        /*00a4*/ 	.word	0x00000810


	//   ....[3]....
        /*00a8*/ 	.word	0x00000a90


	//   ....[4]....
        /*00ac*/ 	.word	0x00000c30


	//   ....[5]....
        /*00b0*/ 	.word	0x00000d10


	//----- nvinfo : EIATTR_CBANK_PARAM_SIZE
	.align		4
.L_55:
        /*00b4*/ 	.byte	0x03, 0x19
        /*00b6*/ 	.short	0x0030


	//----- nvinfo : EIATTR_PARAM_CBANK
	.align		4
        /*00b8*/ 	.byte	0x04, 0x0a
        /*00ba*/ 	.short	(.L_57 - .L_56)
	.align		4
.L_56:
        /*00bc*/ 	.word	index@(.nv.constant0._Z28weighted_interpolate_forwardiiiiPKiPKfS2_Pf)
        /*00c0*/ 	.short	0x0380
        /*00c2*/ 	.short	0x0030


	//----- nvinfo : EIATTR_SW_WAR
	.align		4
.L_57:
        /*00c4*/ 	.byte	0x04, 0x36
        /*00c6*/ 	.short	(.L_59 - .L_58)
.L_58:
        /*00c8*/ 	.word	0x00000008
.L_59:


//--------------------- .nv.callgraph             --------------------------
	.section	.nv.callgraph,"",@"SHT_CUDA_CALLGRAPH"
	.align	4
	.sectionentsize	8
	.align		4
        /*0000*/ 	.word	0x00000000
	.align		4
        /*0004*/ 	.word	0xffffffff
	.align		4
        /*0008*/ 	.word	0x00000000
	.align		4
        /*000c*/ 	.word	0xfffffffe
	.align		4
        /*0010*/ 	.word	0x00000000
	.align		4
        /*0014*/ 	.word	0xfffffffd
	.align		4
        /*0018*/ 	.word	0x00000000
	.align		4
        /*001c*/ 	.word	0xfffffffc


//--------------------- .text._Z29weighted_interpolate_backwardiiiiPKiPKfS2_Pf --------------------------
	.section	.text._Z29weighted_interpolate_backwardiiiiPKiPKfS2_Pf,"ax",@progbits
	.align	128
        .global         _Z29weighted_interpolate_backwardiiiiPKiPKfS2_Pf
        .type           _Z29weighted_interpolate_backwardiiiiPKiPKfS2_Pf,@function
        .size           _Z29weighted_interpolate_backwardiiiiPKiPKfS2_Pf,(.L_x_10 - _Z29weighted_interpolate_backwardiiiiPKiPKfS2_Pf)
        .other          _Z29weighted_interpolate_backwardiiiiPKiPKfS2_Pf,@"STO_CUDA_ENTRY STV_DEFAULT"
_Z29weighted_interpolate_backwardiiiiPKiPKfS2_Pf:
.text._Z29weighted_interpolate_backwardiiiiPKiPKfS2_Pf:
[----:B------:R-:W-:Y:S08]  /*0000*/  LDC R1, c[0x0][0x37c] ;  /* 0x0000df00ff017b82 */ /* 0x000ff00000000800 */
[----:B------:R-:W0:Y:S01]  /*0010*/  LDC R0, c[0x0][0x388] ;  /* 0x0000e200ff007b82 */ /* 0x000e220000000800 */
[----:B------:R-:W1:Y:S07]  /*0020*/  S2R R6, SR_TID.X ;  /* 0x0000000000067919 */ /* 0x000e6e0000002100 */
[----:B------:R-:W1:Y:S08]  /*0030*/  S2UR UR4, SR_CTAID.X ;  /* 0x00000000000479c3 */ /* 0x000e700000002500 */
[----:B------:R-:W1:Y:S01]  /*0040*/  LDC R5, c[0x0][0x360] ;  /* 0x0000d800ff057b82 */ /* 0x000e620000000800 */
[----:B0-----:R-:W-:-:S04]  /*0050*/  IABS R7, R0 ;  /* 0x0000000000077213 */ /* 0x001fc80000000000 */
[----:B------:R-:W0:Y:S01]  /*0060*/  I2F.RP R4, R7 ;  /* 0x0000000700047306 */ /* 0x000e220000209400 */
[----:B-1----:R-:W-:Y:S01]  /*0070*/  IMAD R5, R5, UR4, R6 ;  /* 0x0000000405057c24 */ /* 0x002fe2000f8e0206 */
[----:B------:R-:W1:Y:S06]  /*0080*/  LDCU UR4, c[0x0][0x380] ;  /* 0x00007000ff0477ac */ /* 0x000e6c0008000800 */
[----:B0-----:R-:W0:Y:S02]  /*0090*/  MUFU.RCP R4, R4 ;  /* 0x0000000400047308 */ /* 0x001e240000001000 */
[----:B0-----:R-:W-:-:S02]  /*00a0*/  IADD3 R2, PT, PT, R4, 0xffffffe, RZ ;  /* 0x0ffffffe04027810 */ /* 0x001fc40007ffe0ff */
[----:B------:R-:W-:-:S04]  /*00b0*/  IABS R4, R5 ;  /* 0x0000000500047213 */ /* 0x000fc80000000000 */
[----:B------:R0:W2:Y:S02]  /*00c0*/  F2I.FTZ.U32.TRUNC.NTZ R3, R2 ;  /* 0x0000000200037305 */ /* 0x0000a4000021f000 */
[----:B0-----:R-:W-:Y:S01]  /*00d0*/  HFMA2 R2, -RZ, RZ, 0, 0 ;  /* 0x00000000ff027431 */ /* 0x001fe200000001ff */
[----:B--2---:R-:W-:-:S05]  /*00e0*/  IADD3 R8, PT, PT, RZ, -R3, RZ ;  /* 0x80000003ff087210 */ /* 0x004fca0007ffe0ff */
[----:B------:R-:W-:Y:S01]  /*00f0*/  IMAD R9, R8, R7, RZ ;  /* 0x0000000708097224 */ /* 0x000fe200078e02ff */
[----:B------:R-:W-:-:S03]  /*0100*/  LOP3.LUT R8, RZ, R0, RZ, 0x33, !PT ;  /* 0x00000000ff087212 */ /* 0x000fc600078e33ff */
[----:B------:R-:W-:Y:S01]  /*0110*/  IMAD.HI.U32 R3, R3, R9, R2 ;  /* 0x0000000903037227 */ /* 0x000fe200078e0002 */
[----:B------:R-:W-:-:S04]  /*0120*/  LOP3.LUT R2, R5, R0, RZ, 0x3c, !PT ;  /* 0x0000000005027212 */ /* 0x000fc800078e3cff */
[----:B------:R-:W-:Y:S01]  /*0130*/  ISETP.GE.AND P0, PT, R2, RZ, PT ;  /* 0x000000ff0200720c */ /* 0x000fe20003f06270 */
[----:B------:R-:W-:-:S05]  /*0140*/  IMAD.HI.U32 R3, R3, R4, RZ ;  /* 0x0000000403037227 */ /* 0x000fca00078e00ff */
[----:B------:R-:W-:-:S05]  /*0150*/  IADD3 R6, PT, PT, -R3, RZ, RZ ;  /* 0x000000ff03067210 */ /* 0x000fca0007ffe1ff */
[----:B------:R-:W-:-:S05]  /*0160*/  IMAD R4, R7, R6, R4 ;  /* 0x0000000607047224 */ /* 0x000fca00078e0204 */
[----:B------:R-:W-:-:S13]  /*0170*/  ISETP.GT.U32.AND P2, PT, R7, R4, PT ;  /* 0x000000040700720c */ /* 0x000fda0003f44070 */
[-C--:B------:R-:W-:Y:S02]  /*0180*/  @!P2 IADD3 R4, PT, PT, R4, -R7.reuse, RZ ;  /* 0x800000070404a210 */ /* 0x080fe40007ffe0ff */
[----:B------:R-:W-:Y:S02]  /*0190*/  @!P2 IADD3 R3, PT, PT, R3, 0x1, RZ ;  /* 0x000000010303a810 */ /* 0x000fe40007ffe0ff */
[----:B------:R-:W-:-:S13]  /*01a0*/  ISETP.GE.U32.AND P1, PT, R4, R7, PT ;  /* 0x000000070400720c */ /* 0x000fda0003f26070 */
[----:B------:R-:W-:Y:S02]  /*01b0*/  @P1 IADD3 R3, PT, PT, R3, 0x1, RZ ;  /* 0x0000000103031810 */ /* 0x000fe40007ffe0ff */
[----:B------:R-:W-:Y:S02]  /*01c0*/  ISETP.NE.AND P1, PT, R0, RZ, PT ;  /* 0x000000ff0000720c */ /* 0x000fe40003f25270 */
[----:B------:R-:W-:-:S04]  /*01d0*/  @!P0 IADD3 R3, PT, PT, -R3, RZ, RZ ;  /* 0x000000ff03038210 */ /* 0x000fc80007ffe1ff */
[----:B------:R-:W-:-:S04]  /*01e0*/  SEL R9, R8, R3, !P1 ;  /* 0x0000000308097207 */ /* 0x000fc80004800000 */
[----:B-1----:R-:W-:-:S13]  /*01f0*/  ISETP.GE.AND P0, PT, R9, UR4, PT ;  /* 0x0000000409007c0c */ /* 0x002fda000bf06270 */
[----:B------:R-:W-:Y:S05]  /*0200*/  @P0 EXIT ;  /* 0x000000000000094d */ /* 0x000fea0003800000 */
[----:B------:R-:W0:Y:S01]  /*0210*/  LDC R6, c[0x0][0x38c] ;  /* 0x0000e300ff067b82 */ /* 0x000e220000000800 */
[----:B------:R-:W-:Y:S02]  /*0220*/  ISETP.GE.AND P0, PT, R5, RZ, PT ;  /* 0x000000ff0500720c */ /* 0x000fe40003f06270 */
[----:B0-----:R-:W-:-:S13]  /*0230*/  ISETP.GE.AND P2, PT, R6, 0x1, PT ;  /* 0x000000010600780c */ /* 0x001fda0003f46270 */
[----:B------:R-:W-:Y:S05]  /*0240*/  @!P2 EXIT ;  /* 0x000000000000a94d */ /* 0x000fea0003800000 */
[----:B------:R-:W0:Y:S01]  /*0250*/  LDC.64 R2, c[0x0][0x398] ;  /* 0x0000e600ff027b82 */ /* 0x000e220000000a00 */
[-C--:B------:R-:W-:Y:S01]  /*0260*/  ISETP.GT.U32.AND P2, PT, R7, R4.reuse, PT ;  /* 0x000000040700720c */ /* 0x080fe20003f44070 */
[----:B------:R-:W1:Y:S01]  /*0270*/  LDCU.64 UR4, c[0x0][0x358] ;  /* 0x00006b00ff0477ac */ /* 0x000e620008000a00 */
[----:B------:R-:W-:Y:S02]  /*0280*/  IADD3 R5, PT, PT, R4, -R7, RZ ;  /* 0x8000000704057210 */ /* 0x000fe40007ffe0ff */
[----:B------:R-:W-:Y:S02]  /*0290*/  LOP3.LUT R20, R6, 0x7, RZ, 0xc0, !PT ;  /* 0x0000000706147812 */ /* 0x000fe400078ec0ff */
[----:B------:R-:W-:Y:S01]  /*02a0*/  SEL R5, R5, R4, !P2 ;  /* 0x0000000405057207 */ /* 0x000fe20005000000 */
[----:B------:R-:W-:-:S03]  /*02b0*/  IMAD R4, R9, R6, RZ ;  /* 0x0000000609047224 */ /* 0x000fc600078e02ff */
[----:B------:R-:W-:Y:S02]  /*02c0*/  @!P0 IADD3 R5, PT, PT, -R5, RZ, RZ ;  /* 0x000000ff05058210 */ /* 0x000fe40007ffe1ff */
[----:B------:R-:W-:Y:S02]  /*02d0*/  ISETP.GE.U32.AND P0, PT, R6, 0x8, PT ;  /* 0x000000080600780c */ /* 0x000fe40003f06070 */
[----:B------:R-:W-:Y:S02]  /*02e0*/  SEL R5, R8, R5, !P1 ;  /* 0x0000000508057207 */ /* 0x000fe40004800000 */
[----:B------:R-:W-:-:S03]  /*02f0*/  ISETP.NE.AND P1, PT, R20, RZ, PT ;  /* 0x000000ff1400720c */ /* 0x000fc60003f25270 */
[----:B------:R-:W-:-:S04]  /*0300*/  IMAD R7, R9, R0, R5 ;  /* 0x0000000009077224 */ /* 0x000fc800078e0205 */
[----:B0-----:R-:W-:Y:S01]  /*0310*/  IMAD.WIDE R2, R7, 0x4, R2 ;  /* 0x0000000407027825 */ /* 0x001fe200078e0202 */
[----:B------:R-:W-:Y:S01]  /*0320*/  MOV R7, RZ ;  /* 0x000000ff00077202 */ /* 0x000fe20000000f00 */
[----:B-1----:R-:W-:Y:S06]  /*0330*/  @!P0 BRA `(.L_x_0) ;  /* 0x0000000400108947 */ /* 0x002fec0003800000 */
[----:B------:R-:W-:Y:S02]  /*0340*/  LOP3.LUT R7, R6, 0x7ffffff8, RZ, 0xc0, !PT ;  /* 0x7ffffff806077812 */ /* 0x000fe400078ec0ff */
[----:B------:R-:W-:Y:S02]  /*0350*/  MOV R14, R4 ;  /* 0x00000004000e7202 */ /* 0x000fe40000000f00 */
[----:B------:R-:W-:-:S07]  /*0360*/  IADD3 R15, PT, PT, -R7, RZ, RZ ;  /* 0x000000ff070f7210 */ /* 0x000fce0007ffe1ff */
.L_x_1:
[----:B------:R-:W0:Y:S01]  /*0370*/  LDC.64 R12, c[0x0][0x390] ;  /* 0x0000e400ff0c7b82 */ /* 0x000e220000000a00 */
[----:B-1----:R-:W2:Y:S07]  /*0380*/  LDG.E R18, desc[UR4][R2.64] ;  /* 0x0000000402127981 */ /* 0x002eae000c1e1900 */
[----:B------:R-:W1:Y:S08]  /*0390*/  LDC.64 R10, c[0x0][0x3a0] ;  /* 0x0000e800ff0a7b82 */ /* 0x000e700000000a00 */
[----:B------:R-:W3:Y:S01]  /*03a0*/  LDC.64 R8, c[0x0][0x3a8] ;  /* 0x0000ea00ff087b82 */ /* 0x000ee20000000a00 */
[----:B0-----:R-:W-:-:S05]  /*03b0*/  IMAD.WIDE R12, R14, 0x4, R12 ;  /* 0x000000040e0c7825 */ /* 0x001fca00078e020c */
[----:B------:R-:W4:Y:S01]  /*03c0*/  LDG.E R16, desc[UR4][R12.64] ;  /* 0x000000040c107981 */ /* 0x000f22000c1e1900 */
[----:B-1----:R-:W-:-:S05]  /*03d0*/  IMAD.WIDE R10, R14, 0x4, R10 ;  /* 0x000000040e0a7825 */ /* 0x002fca00078e020a */
[----:B------:R-:W2:Y:S01]  /*03e0*/  LDG.E R17, desc[UR4][R10.64] ;  /* 0x000000040a117981 */ /* 0x000ea2000c1e1900 */
[----:B----4-:R-:W-:Y:S02]  /*03f0*/  IMAD R19, R16, R0, R5 ;  /* 0x0000000010137224 */ /* 0x010fe400078e0205 */
[----:B--2---:R-:W-:Y:S02]  /*0400*/  FMUL R21, R17, R18 ;  /* 0x0000001211157220 */ /* 0x004fe40000400000 */
[----:B---3--:R-:W-:-:S05]  /*0410*/  IMAD.WIDE R16, R19, 0x4, R8 ;  /* 0x0000000413107825 */ /* 0x008fca00078e0208 */
[----:B------:R0:W-:Y:S04]  /*0420*/  REDG.E.ADD.F32.FTZ.RN.STRONG.GPU desc[UR4][R16.64], R21 ;  /* 0x00000015100079a6 */ /* 0x0001e8000c12f304 */
[----:B------:R-:W2:Y:S04]  /*0430*/  LDG.E R18, desc[UR4][R12.64+0x4] ;  /* 0x000004040c127981 */ /* 0x000ea8000c1e1900 */
[----:B------:R-:W3:Y:S04]  /*0440*/  LDG.E R19, desc[UR4][R10.64+0x4] ;  /* 0x000004040a137981 */ /* 0x000ee8000c1e1900 */
[----:B------:R-:W3:Y:S01]  /*0450*/  LDG.E R22, desc[UR4][R2.64] ;  /* 0x0000000402167981 */ /* 0x000ee2000c1e1900 */
[----:B--2---:R-:W-:-:S02]  /*0460*/  IMAD R23, R18, R0, R5 ;  /* 0x0000000012177224 */ /* 0x004fc400078e0205 */
[----:B---3--:R-:W-:Y:S02]  /*0470*/  FMUL R25, R19, R22 ;  /* 0x0000001613197220 */ /* 0x008fe40000400000 */
[----:B------:R-:W-:-:S05]  /*0480*/  IMAD.WIDE R18, R23, 0x4, R8 ;  /* 0x0000000417127825 */ /* 0x000fca00078e0208 */
[----:B------:R1:W-:Y:S04]  /*0490*/  REDG.E.ADD.F32.FTZ.RN.STRONG.GPU desc[UR4][R18.64], R25 ;  /* 0x00000019120079a6 */ /* 0x0003e8000c12f304 */
[----:B------:R-:W0:Y:S04]  /*04a0*/  LDG.E R22, desc[UR4][R12.64+0x8] ;  /* 0x000008040c167981 */ /* 0x000e28000c1e1900 */
[----:B------:R-:W2:Y:S04]  /*04b0*/  LDG.E R23, desc[UR4][R10.64+0x8] ;  /* 0x000008040a177981 */ /* 0x000ea8000c1e1900 */
[----:B------:R-:W2:Y:S01]  /*04c0*/  LDG.E R24, desc[UR4][R2.64] ;  /* 0x0000000402187981 */ /* 0x000ea2000c1e1900 */
[----:B0-----:R-:W-:-:S04]  /*04d0*/  IMAD R17, R22, R0, R5 ;  /* 0x0000000016117224 */ /* 0x001fc800078e0205 */
[----:B------:R-:W-:-:S04]  /*04e0*/  IMAD.WIDE R16, R17, 0x4, R8 ;  /* 0x0000000411107825 */ /* 0x000fc800078e0208 */
[----:B--2---:R-:W-:-:S05]  /*04f0*/  FMUL R23, R23, R24 ;  /* 0x0000001817177220 */ /* 0x004fca0000400000 */
[----:B------:R0:W-:Y:S04]  /*0500*/  REDG.E.ADD.F32.FTZ.RN.STRONG.GPU desc[UR4][R16.64], R23 ;  /* 0x00000017100079a6 */ /* 0x0001e8000c12f304 */
[----:B------:R-:W1:Y:S04]  /*0510*/  LDG.E R21, desc[UR4][R12.64+0xc] ;  /* 0x00000c040c157981 */ /* 0x000e68000c1e1900 */
[----:B------:R-:W2:Y:S04]  /*0520*/  LDG.E R22, desc[UR4][R10.64+0xc] ;  /* 0x00000c040a167981 */ /* 0x000ea8000c1e1900 */
[----:B------:R-:W2:Y:S01]  /*0530*/  LDG.E R27, desc[UR4][R2.64] ;  /* 0x00000004021b7981 */ /* 0x000ea2000c1e1900 */
[----:B-1----:R-:W-:-:S04]  /*0540*/  IMAD R19, R21, R0, R5 ;  /* 0x0000000015137224 */ /* 0x002fc800078e0205 */
[----:B------:R-:W-:-:S04]  /*0550*/  IMAD.WIDE R18, R19, 0x4, R8 ;  /* 0x0000000413127825 */ /* 0x000fc800078e0208 */
[----:B--2---:R-:W-:-:S05]  /*0560*/  FMUL R27, R22, R27 ;  /* 0x0000001b161b7220 */ /* 0x004fca0000400000 */
        /* <DEDUP_REMOVED lines=22> */
[----:B------:R-:W2:Y:S04]  /*06d0*/  LDG.E R21, desc[UR4][R12.64+0x1c] ;  /* 0x00001c040c157981 */ /* 0x000ea8000c1e1900 */
[----:B------:R-:W3:Y:S04]  /*06e0*/  LDG.E R22, desc[UR4][R10.64+0x1c] ;  /* 0x00001c040a167981 */ /* 0x000ee8000c1e1900 */
[----:B------:R-:W3:Y:S01]  /*06f0*/  LDG.E R25, desc[UR4][R2.64] ;  /* 0x0000000402197981 */ /* 0x000ee2000c1e1900 */
[----:B------:R-:W-:-:S04]  /*0700*/  IADD3 R15, PT, PT, R15, 0x8, RZ ;  /* 0x000000080f0f7810 */ /* 0x000fc80007ffe0ff */
[----:B------:R-:W-:Y:S02]  /*0710*/  ISETP.NE.AND P0, PT, R15, RZ, PT ;  /* 0x000000ff0f00720c */ /* 0x000fe40003f05270 */
[----:B------:R-:W-:Y:S01]  /*0720*/  IADD3 R14, PT, PT, R14, 0x8, RZ ;  /* 0x000000080e0e7810 */ /* 0x000fe20007ffe0ff */
[----:B--2---:R-:W-:-:S04]  /*0730*/  IMAD R21, R21, R0, R5 ;  /* 0x0000000015157224 */ /* 0x004fc800078e0205 */
[----:B------:R-:W-:-:S04]  /*0740*/  IMAD.WIDE R8, R21, 0x4, R8 ;  /* 0x0000000415087825 */ /* 0x000fc800078e0208 */
[----:B---3--:R-:W-:-:S05]  /*0750*/  FMUL R25, R22, R25 ;  /* 0x0000001916197220 */ /* 0x008fca0000400000 */
[----:B------:R1:W-:Y:S01]  /*0760*/  REDG.E.ADD.F32.FTZ.RN.STRONG.GPU desc[UR4][R8.64], R25 ;  /* 0x00000019080079a6 */ /* 0x0003e2000c12f304 */
[----:B------:R-:W-:Y:S05]  /*0770*/  @P0 BRA `(.L_x_1) ;  /* 0xfffffff800fc0947 */ /* 0x000fea000383ffff */
.L_x_0:
[----:B------:R-:W-:Y:S05]  /*0780*/  @!P1 EXIT ;  /* 0x000000000000994d */ /* 0x000fea0003800000 */
[----:B------:R-:W-:Y:S02]  /*0790*/  ISETP.GE.U32.AND P0, PT, R20, 0x4, PT ;  /* 0x000000041400780c */ /* 0x000fe40003f06070 */
[----:B-1----:R-:W-:-:S04]  /*07a0*/  LOP3.LUT R18, R6, 0x3, RZ, 0xc0, !PT ;  /* 0x0000000306127812 */ /* 0x002fc800078ec0ff */
[----:B------:R-:W-:-:S07]  /*07b0*/  ISETP.NE.AND P1, PT, R18, RZ, PT ;  /* 0x000000ff1200720c */ /* 0x000fce0003f25270 */
[----:B------:R-:W-:Y:S06]  /*07c0*/  @!P0 BRA `(.L_x_2) ;  /* 0x00000000008c8947 */ /* 0x000fec0003800000 */
[----:B------:R-:W0:Y:S01]  /*07d0*/  LDC.64 R8, c[0x0][0x390] ;  /* 0x0000e400ff087b82 */ /* 0x000e220000000a00 */
[----:B------:R-:W-:Y:S01]  /*07e0*/  IADD3 R13, PT, PT, R4, R7, RZ ;  /* 0x00000007040d7210 */ /* 0x000fe20007ffe0ff */
[----:B------:R-:W2:Y:S06]  /*07f0*/  LDG.E R16, desc[UR4][R2.64] ;  /* 0x0000000402107981 */ /* 0x000eac000c1e1900 */
[----:B------:R-:W1:Y:S01]  /*0800*/  LDC.64 R10, c[0x0][0x3a0] ;  /* 0x0000e800ff0a7b82 */ /* 0x000e620000000a00 */
[----:B0-----:R-:W-:-:S05]  /*0810*/  IMAD.WIDE R8, R13, 0x4, R8 ;  /* 0x000000040d087825 */ /* 0x001fca00078e0208 */
[----:B------:R-:W3:Y:S01]  /*0820*/  LDG.E R14, desc[UR4][R8.64] ;  /* 0x00000004080e7981 */ /* 0x000ee2000c1e1900 */
[----:B-1----:R-:W-:Y:S02]  /*0830*/  IMAD.WIDE R10, R13, 0x4, R10 ;  /* 0x000000040d0a7825 */ /* 0x002fe400078e020a */
[----:B------:R-:W0:Y:S03]  /*0840*/  LDC.64 R12, c[0x0][0x3a8] ;  /* 0x0000ea00ff0c7b82 */ /* 0x000e260000000a00 */
[----:B------:R-:W2:Y:S01]  /*0850*/  LDG.E R15, desc[UR4][R10.64] ;  /* 0x000000040a0f7981 */ /* 0x000ea2000c1e1900 */
[----:B---3--:R-:W-:Y:S02]  /*0860*/  IMAD R17, R14, R0, R5 ;  /* 0x000000000e117224 */ /* 0x008fe400078e0205 */
[----:B--2---:R-:W-:Y:S02]  /*0870*/  FMUL R19, R15, R16 ;  /* 0x000000100f137220 */ /* 0x004fe40000400000 */
[----:B0-----:R-:W-:-:S05]  /*0880*/  IMAD.WIDE R14, R17, 0x4, R12 ;  /* 0x00000004110e7825 */ /* 0x001fca00078e020c */
        /* <DEDUP_REMOVED lines=18> */
[----:B--2---:R-:W-:-:S04]  /*09b0*/  IMAD R19, R19, R0, R5 ;  /* 0x0000000013137224 */ /* 0x004fc800078e0205 */
[----:B------:R-:W-:-:S04]  /*09c0*/  IMAD.WIDE R12, R19, 0x4, R12 ;  /* 0x00000004130c7825 */ /* 0x000fc800078e020c */
[----:B---3--:R-:W-:-:S05]  /*09d0*/  FMUL R25, R20, R25 ;  /* 0x0000001914197220 */ /* 0x008fca0000400000 */
[----:B------:R1:W-:Y:S01]  /*09e0*/  REDG.E.ADD.F32.FTZ.RN.STRONG.GPU desc[UR4][R12.64], R25 ;  /* 0x000000190c0079a6 */ /* 0x0003e2000c12f304 */
[----:B------:R-:W-:-:S07]  /*09f0*/  IADD3 R7, PT, PT, R7, 0x4, RZ ;  /* 0x0000000407077810 */ /* 0x000fce0007ffe0ff */
.L_x_2:
[----:B------:R-:W-:Y:S05]  /*0a00*/  @!P1 EXIT ;  /* 0x000000000000994d */ /* 0x000fea0003800000 */
[----:B------:R-:W-:Y:S02]  /*0a10*/  ISETP.NE.AND P0, PT, R18, 0x1, PT ;  /* 0x000000011200780c */ /* 0x000fe40003f05270 */
[----:B------:R-:W-:-:S04]  /*0a20*/  LOP3.LUT R6, R6, 0x1, RZ, 0xc0, !PT ;  /* 0x0000000106067812 */ /* 0x000fc800078ec0ff */
[----:B------:R-:W-:-:S07]  /*0a30*/  ISETP.NE.U32.AND P1, PT, R6, 0x1, PT ;  /* 0x000000010600780c */ /* 0x000fce0003f25070 */
[----:B------:R-:W-:Y:S06]  /*0a40*/  @!P0 BRA `(.L_x_3) ;  /* 0x0000000000548947 */ /* 0x000fec0003800000 */
[----:B------:R-:W0:Y:S01]  /*0a50*/  LDC.64 R8, c[0x0][0x390] ;  /* 0x0000e400ff087b82 */ /* 0x000e220000000a00 */
[----:B------:R-:W-:Y:S01]  /*0a60*/  IADD3 R11, PT, PT, R4, R7, RZ ;  /* 0x00000007040b7210 */ /* 0x000fe20007ffe0ff */
[----:B-1----:R-:W2:Y:S06]  /*0a70*/  LDG.E R17, desc[UR4][R2.64] ;  /* 0x0000000402117981 */ /* 0x002eac000c1e1900 */
        /* <DEDUP_REMOVED lines=18> */
.L_x_3:
[----:B------:R-:W-:Y:S05]  /*0ba0*/  @P1 EXIT ;  /* 0x000000000000194d */ /* 0x000fea0003800000 */
[----:B------:R-:W2:Y:S01]  /*0bb0*/  LDC.64 R8, c[0x0][0x390] ;  /* 0x0000e400ff087b82 */ /* 0x000ea20000000a00 */
[----:B-1----:R-:W-:Y:S01]  /*0bc0*/  IADD3 R13, PT, PT, R4, R7, RZ ;  /* 0x00000007040d7210 */ /* 0x002fe20007ffe0ff */
[----:B------:R-:W3:Y:S06]  /*0bd0*/  LDG.E R3, desc[UR4][R2.64] ;  /* 0x0000000402037981 */ /* 0x000eec000c1e1900 */
[----:B0-----:R-:W0:Y:S01]  /*0be0*/  LDC.64 R10, c[0x0][0x3a0] ;  /* 0x0000e800ff0a7b82 */ /* 0x001e220000000a00 */
[----:B--2---:R-:W-:-:S06]  /*0bf0*/  IMAD.WIDE R6, R13, 0x4, R8 ;  /* 0x000000040d067825 */ /* 0x004fcc00078e0208 */
[----:B------:R-:W2:Y:S01]  /*0c00*/  LDG.E R6, desc[UR4][R6.64] ;  /* 0x0000000406067981 */ /* 0x000ea2000c1e1900 */
[----:B0-----:R-:W-:Y:S02]  /*0c10*/  IMAD.WIDE R8, R13, 0x4, R10 ;  /* 0x000000040d087825 */ /* 0x001fe400078e020a */
[----:B------:R-:W0:Y:S04]  /*0c20*/  LDC.64 R10, c[0x0][0x3a8] ;  /* 0x0000ea00ff0a7b82 */ /* 0x000e280000000a00 */
[----:B------:R-:W3:Y:S01]  /*0c30*/  LDG.E R8, desc[UR4][R8.64] ;  /* 0x0000000408087981 */ /* 0x000ee2000c1e1900 */
[----:B--2---:R-:W-:-:S04]  /*0c40*/  IMAD R5, R6, R0, R5 ;  /* 0x0000000006057224 */ /* 0x004fc800078e0205 */
[----:B0-----:R-:W-:-:S04]  /*0c50*/  IMAD.WIDE R4, R5, 0x4, R10 ;  /* 0x0000000405047825 */ /* 0x001fc800078e020a */
[----:B---3--:R-:W-:-:S05]  /*0c60*/  FMUL R13, R8, R3 ;  /* 0x00000003080d7220 */ /* 0x008fca0000400000 */
[----:B------:R-:W-:Y:S01]  /*0c70*/  REDG.E.ADD.F32.FTZ.RN.STRONG.GPU desc[UR4][R4.64], R13 ;  /* 0x0000000d040079a6 */ /* 0x000fe2000c12f304 */
[----:B------:R-:W-:Y:S05]  /*0c80*/  EXIT ;  /* 0x000000000000794d */ /* 0x000fea0003800000 */
.L_x_4:
[----:B------:R-:W-:-:S00]  /*0c90*/  BRA `(.L_x_4) ;  /* 0xfffffffc00fc7947 */ /* 0x000fc0000383ffff */
[----:B------:R-:W-:-:S00]  /*0ca0*/  NOP ;  /* 0x0000000000007918 */ /* 0x000fc00000000000 */
        /* <DEDUP_REMOVED lines=13> */
.L_x_10:


//--------------------- .text._Z28weighted_interpolate_forwardiiiiPKiPKfS2_Pf --------------------------
	.section	.text._Z28weighted_interpolate_forwardiiiiPKiPKfS2_Pf,"ax",@progbits
	.align	128
        .global         _Z28weighted_interpolate_forwardiiiiPKiPKfS2_Pf
        .type           _Z28weighted_interpolate_forwardiiiiPKiPKfS2_Pf,@function
        .size           _Z28weighted_interpolate_forwardiiiiPKiPKfS2_Pf,(.L_x_11 - _Z28weighted_interpolate_forwardiiiiPKiPKfS2_Pf)
        .other          _Z28weighted_interpolate_forwardiiiiPKiPKfS2_Pf,@"STO_CUDA_ENTRY STV_DEFAULT"
_Z28weighted_interpolate_forwardiiiiPKiPKfS2_Pf:
.text._Z28weighted_interpolate_forwardiiiiPKiPKfS2_Pf:
        /* <DEDUP_REMOVED lines=15> */
[----:B------:R-:W-:-:S04]  /*00f0*/  IMAD R9, R8, R7, RZ ;  /* 0x0000000708097224 */ /* 0x000fc800078e02ff */
[----:B------:R-:W-:Y:S01]  /*0100*/  IMAD.HI.U32 R3, R3, R9, R2 ;  /* 0x0000000903037227 */ /* 0x000fe200078e0002 */
[----:B------:R-:W-:-:S04]  /*0110*/  LOP3.LUT R2, R5, R0, RZ, 0x3c, !PT ;  /* 0x0000000005027212 */ /* 0x000fc800078e3cff */
[----:B------:R-:W-:Y:S01]  /*0120*/  ISETP.GE.AND P0, PT, R2, RZ, PT ;  /* 0x000000ff0200720c */ /* 0x000fe20003f06270 */
[----:B------:R-:W-:-:S05]  /*0130*/  IMAD.HI.U32 R3, R3, R4, RZ ;  /* 0x0000000403037227 */ /* 0x000fca00078e00ff */
[----:B------:R-:W-:-:S05]  /*0140*/  IADD3 R6, PT, PT, -R3, RZ, RZ ;  /* 0x000000ff03067210 */ /* 0x000fca0007ffe1ff */
[----:B------:R-:W-:Y:S01]  /*0150*/  IMAD R4, R7, R6, R4 ;  /* 0x0000000607047224 */ /* 0x000fe200078e0204 */
[----:B------:R-:W-:-:S04]  /*0160*/  LOP3.LUT R6, RZ, R0, RZ, 0x33, !PT ;  /* 0x00000000ff067212 */ /* 0x000fc800078e33ff */
        /* <DEDUP_REMOVED lines=15> */
[----:B------:R-:W-:Y:S01]  /*0260*/  ISETP.GT.U32.AND P2, PT, R7, R4, PT ;  /* 0x000000040700720c */ /* 0x000fe20003f44070 */
[----:B------:R-:W1:Y:S01]  /*0270*/  LDCU.64 UR8, c[0x0][0x358] ;  /* 0x00006b00ff0877ac */ /* 0x000e620008000a00 */
[----:B------:R-:W-:Y:S01]  /*0280*/  IADD3 R5, PT, PT, R4, -R7, RZ ;  /* 0x8000000704057210 */ /* 0x000fe20007ffe0ff */
[----:B------:R-:W-:Y:S01]  /*0290*/  IMAD R12, R9, R10, RZ ;  /* 0x0000000a090c7224 */ /* 0x000fe200078e02ff */
[----:B------:R-:W-:Y:S02]  /*02a0*/  LOP3.LUT R20, R10, 0x7, RZ, 0xc0, !PT ;  /* 0x000000070a147812 */ /* 0x000fe400078ec0ff */
[----:B------:R-:W-:Y:S02]  /*02b0*/  SEL R5, R5, R4, !P2 ;  /* 0x0000000405057207 */ /* 0x000fe40005000000 */
[----:B------:R-:W-:Y:S02]  /*02c0*/  MOV R13, RZ ;  /* 0x000000ff000d7202 */ /* 0x000fe40000000f00 */
[----:B------:R-:W-:-:S02]  /*02d0*/  @!P0 IADD3 R5, PT, PT, -R5, RZ, RZ ;  /* 0x000000ff05058210 */ /* 0x000fc40007ffe1ff */
[----:B------:R-:W-:Y:S02]  /*02e0*/  ISETP.GE.U32.AND P0, PT, R10, 0x8, PT ;  /* 0x000000080a00780c */ /* 0x000fe40003f06070 */
[----:B------:R-:W-:Y:S02]  /*02f0*/  SEL R11, R6, R5, !P1 ;  /* 0x00000005060b7207 */ /* 0x000fe40004800000 */
[----:B------:R-:W-:-:S03]  /*0300*/  ISETP.NE.AND P1, PT, R20, RZ, PT ;  /* 0x000000ff1400720c */ /* 0x000fc60003f25270 */
[----:B------:R-:W-:-:S04]  /*0310*/  IMAD R5, R9, R0, R11 ;  /* 0x0000000009057224 */ /* 0x000fc800078e020b */
[----:B0-----:R-:W-:-:S05]  /*0320*/  IMAD.WIDE R2, R5, 0x4, R2 ;  /* 0x0000000405027825 */ /* 0x001fca00078e0202 */
[----:B-1----:R0:W5:Y:S01]  /*0330*/  LDG.E R17, desc[UR8][R2.64] ;  /* 0x0000000802117981 */ /* 0x002162000c1e1900 */
[----:B------:R-:W-:Y:S05]  /*0340*/  @!P0 BRA `(.L_x_5) ;  /* 0x0000000400308947 */ /* 0x000fea0003800000 */
[----:B------:R-:W1:Y:S01]  /*0350*/  LDCU.64 UR6, c[0x0][0x390] ;  /* 0x00007200ff0677ac */ /* 0x000e620008000a00 */
[----:B------:R-:W-:Y:S02]  /*0360*/  LOP3.LUT R13, R10, 0x7ffffff8, RZ, 0xc0, !PT ;  /* 0x7ffffff80a0d7812 */ /* 0x000fe400078ec0ff */
[----:B------:R-:W-:Y:S01]  /*0370*/  MOV R15, R12 ;  /* 0x0000000c000f7202 */ /* 0x000fe20000000f00 */
[----:B------:R-:W2:Y:S01]  /*0380*/  LDCU.64 UR4, c[0x0][0x3a0] ;  /* 0x00007400ff0477ac */ /* 0x000ea20008000a00 */
[----:B------:R-:W-:Y:S01]  /*0390*/  IADD3 R14, PT, PT, -R13, RZ, RZ ;  /* 0x000000ff0d0e7210 */ /* 0x000fe20007ffe1ff */
[----:B-1----:R-:W-:Y:S02]  /*03a0*/  UIADD3 UR6, UP0, UPT, UR6, 0x10, URZ ;  /* 0x0000001006067890 */ /* 0x002fe4000ff1e0ff */
[----:B--2---:R-:W-:Y:S02]  /*03b0*/  UIADD3 UR4, UP1, UPT, UR4, 0x10, URZ ;  /* 0x0000001004047890 */ /* 0x004fe4000ff3e0ff */
[----:B------:R-:W-:-:S02]  /*03c0*/  UIADD3.X UR7, UPT, UPT, URZ, UR7, URZ, UP0, !UPT ;  /* 0x00000007ff077290 */ /* 0x000fc400087fe4ff */
[----:B------:R-:W-:-:S12]  /*03d0*/  UIADD3.X UR5, UPT, UPT, URZ, UR5, URZ, UP1, !UPT ;  /* 0x00000005ff057290 */ /* 0x000fd80008ffe4ff */
.L_x_6:
[----:B------:R-:W-:Y:S01]  /*03e0*/  MOV R4, UR6 ;  /* 0x0000000600047c02 */ /* 0x000fe20008000f00 */
[----:B------:R-:W1:Y:S01]  /*03f0*/  LDC.64 R6, c[0x0][0x398] ;  /* 0x0000e600ff067b82 */ /* 0x000e620000000a00 */
[----:B------:R-:W-:-:S03]  /*0400*/  MOV R5, UR7 ;  /* 0x0000000700057c02 */ /* 0x000fc60008000f00 */
[----:B------:R-:W-:-:S05]  /*0410*/  IMAD.WIDE R4, R15, 0x4, R4 ;  /* 0x000000040f047825 */ /* 0x000fca00078e0204 */
[----:B--2---:R-:W2:Y:S01]  /*0420*/  LDG.E R16, desc[UR8][R4.64+-0x10] ;  /* 0xfffff00804107981 */ /* 0x004ea2000c1e1900 */
[----:B------:R-:W-:Y:S02]  /*0430*/  MOV R8, UR4 ;  /* 0x0000000400087c02 */ /* 0x000fe40008000f00 */
[----:B------:R-:W-:-:S03]  /*0440*/  MOV R9, UR5 ;  /* 0x0000000500097c02 */ /* 0x000fc60008000f00 */
[----:B------:R-:W-:-:S04]  /*0450*/  IMAD.WIDE R8, R15, 0x4, R8 ;  /* 0x000000040f087825 */ /* 0x000fc800078e0208 */
[----:B--2---:R-:W-:Y:S02]  /*0460*/  IMAD R19, R16, R0, R11 ;  /* 0x0000000010137224 */ /* 0x004fe400078e020b */
[----:B------:R-:W2:Y:S02]  /*0470*/  LDG.E R16, desc[UR8][R8.64+-0x10] ;  /* 0xfffff00808107981 */ /* 0x000ea4000c1e1900 */
[----:B-1----:R-:W-:-:S06]  /*0480*/  IMAD.WIDE R18, R19, 0x4, R6 ;  /* 0x0000000413127825 */ /* 0x002fcc00078e0206 */
[----:B------:R-:W2:Y:S02]  /*0490*/  LDG.E R18, desc[UR8][R18.64] ;  /* 0x0000000812127981 */ /* 0x000ea4000c1e1900 */
[----:B--2--5:R-:W-:-:S05]  /*04a0*/  FFMA R21, R16, R18, R17 ;  /* 0x0000001210157223 */ /* 0x024fca0000000011 */
[----:B------:R1:W-:Y:S04]  /*04b0*/  STG.E desc[UR8][R2.64], R21 ;  /* 0x0000001502007986 */ /* 0x0003e8000c101908 */
[----:B------:R-:W2:Y:S04]  /*04c0*/  LDG.E R16, desc[UR8][R4.64+-0xc] ;  /* 0xfffff40804107981 */ /* 0x000ea8000c1e1900 */
[----:B------:R-:W3:Y:S01]  /*04d0*/  LDG.E R22, desc[UR8][R8.64+-0xc] ;  /* 0xfffff40808167981 */ /* 0x000ee2000c1e1900 */
[----:B--2---:R-:W-:-:S04]  /*04e0*/  IMAD R17, R16, R0, R11 ;  /* 0x0000000010117224 */ /* 0x004fc800078e020b */
[----:B------:R-:W-:-:S06]  /*04f0*/  IMAD.WIDE R16, R17, 0x4, R6 ;  /* 0x0000000411107825 */ /* 0x000fcc00078e0206 */
[----:B------:R-:W3:Y:S02]  /*0500*/  LDG.E R16, desc[UR8][R16.64] ;  /* 0x0000000810107981 */ /* 0x000ee4000c1e1900 */
[----:B---3--:R-:W-:-:S05]  /*0510*/  FFMA R23, R22, R16, R21 ;  /* 0x0000001016177223 */ /* 0x008fca0000000015 */
[----:B------:R2:W-:Y:S04]  /*0520*/  STG.E desc[UR8][R2.64], R23 ;  /* 0x0000001702007986 */ /* 0x0005e8000c101908 */
[----:B------:R-:W3:Y:S02]  /*0530*/  LDG.E R22, desc[UR8][R4.64+-0x8] ;  /* 0xfffff80804167981 */ /* 0x000ee4000c1e1900 */
[----:B---3--:R-:W-:Y:S02]  /*0540*/  IMAD R19, R22, R0, R11 ;  /* 0x0000000016137224 */ /* 0x008fe400078e020b */
[----:B------:R-:W1:Y:S02]  /*0550*/  LDG.E R22, desc[UR8][R8.64+-0x8] ;  /* 0xfffff80808167981 */ /* 0x000e64000c1e1900 */
[----:B------:R-:W-:-:S06]  /*0560*/  IMAD.WIDE R18, R19, 0x4, R6 ;  /* 0x0000000413127825 */ /* 0x000fcc00078e0206 */
[----:B------:R-:W1:Y:S02]  /*0570*/  LDG.E R18, desc[UR8][R18.64] ;  /* 0x0000000812127981 */ /* 0x000e64000c1e1900 */
[----:B-1----:R-:W-:-:S05]  /*0580*/  FFMA R21, R22, R18, R23 ;  /* 0x0000001216157223 */ /* 0x002fca0000000017 */
[----:B------:R1:W-:Y:S04]  /*0590*/  STG.E desc[UR8][R2.64], R21 ;  /* 0x0000001502007986 */ /* 0x0003e8000c101908 */
[----:B------:R-:W3:Y:S02]  /*05a0*/  LDG.E R22, desc[UR8][R4.64+-0x4] ;  /* 0xfffffc0804167981 */ /* 0x000ee4000c1e1900 */
[----:B---3--:R-:W-:Y:S02]  /*05b0*/  IMAD R17, R22, R0, R11 ;  /* 0x0000000016117224 */ /* 0x008fe400078e020b */
[----:B------:R-:W2:Y:S02]  /*05c0*/  LDG.E R22, desc[UR8][R8.64+-0x4] ;  /* 0xfffffc0808167981 */ /* 0x000ea4000c1e1900 */
[----:B------:R-:W-:-:S06]  /*05d0*/  IMAD.WIDE R16, R17, 0x4, R6 ;  /* 0x0000000411107825 */ /* 0x000fcc00078e0206 */
[----:B------:R-:W2:Y:S02]  /*05e0*/  LDG.E R16, desc[UR8][R16.64] ;  /* 0x0000000810107981 */ /* 0x000ea4000c1e1900 */
[----:B--2---:R-:W-:-:S05]  /*05f0*/  FFMA R23, R22, R16, R21 ;  /* 0x0000001016177223 */ /* 0x004fca0000000015 */
        /* <DEDUP_REMOVED lines=22> */
[----:B------:R-:W3:Y:S04]  /*0760*/  LDG.E R22, desc[UR8][R4.64+0xc] ;  /* 0x00000c0804167981 */ /* 0x000ee8000c1e1900 */
[----:B------:R-:W4:Y:S01]  /*0770*/  LDG.E R16, desc[UR8][R8.64+0xc] ;  /* 0x00000c0808107981 */ /* 0x000f22000c1e1900 */
[----:B---3--:R-:W-:-:S04]  /*0780*/  IMAD R17, R22, R0, R11 ;  /* 0x0000000016117224 */ /* 0x008fc800078e020b */
[----:B------:R-:W-:-:S06]  /*0790*/  IMAD.WIDE R6, R17, 0x4, R6 ;  /* 0x0000000411067825 */ /* 0x000fcc00078e0206 */
[----:B------:R-:W4:Y:S01]  /*07a0*/  LDG.E R6, desc[UR8][R6.64] ;  /* 0x0000000806067981 */ /* 0x000f22000c1e1900 */
[----:B------:R-:W-:-:S04]  /*07b0*/  IADD3 R14, PT, PT, R14, 0x8, RZ ;  /* 0x000000080e0e7810 */ /* 0x000fc80007ffe0ff */
[----:B------:R-:W-:Y:S02]  /*07c0*/  ISETP.NE.AND P0, PT, R14, RZ, PT ;  /* 0x000000ff0e00720c */ /* 0x000fe40003f05270 */
[----:B------:R-:W-:Y:S01]  /*07d0*/  IADD3 R15, PT, PT, R15, 0x8, RZ ;  /* 0x000000080f0f7810 */ /* 0x000fe20007ffe0ff */
[----:B----4-:R-:W-:-:S05]  /*07e0*/  FFMA R17, R16, R6, R21 ;  /* 0x0000000610117223 */ /* 0x010fca0000000015 */
[----:B------:R2:W-:Y:S05]  /*07f0*/  STG.E desc[UR8][R2.64], R17 ;  /* 0x0000001102007986 */ /* 0x0005ea000c101908 */
[----:B------:R-:W-:Y:S05]  /*0800*/  @P0 BRA `(.L_x_6) ;  /* 0xfffffff800f40947 */ /* 0x000fea000383ffff */
.L_x_5:
[----:B------:R-:W-:Y:S05]  /*0810*/  @!P1 EXIT ;  /* 0x000000000000994d */ /* 0x000fea0003800000 */
[----:B------:R-:W-:Y:S02]  /*0820*/  ISETP.GE.U32.AND P0, PT, R20, 0x4, PT ;  /* 0x000000041400780c */ /* 0x000fe40003f06070 */
[----:B------:R-:W-:-:S04]  /*0830*/  LOP3.LUT R18, R10, 0x3, RZ, 0xc0, !PT ;  /* 0x000000030a127812 */ /* 0x000fc800078ec0ff */
[----:B------:R-:W-:-:S07]  /*0840*/  ISETP.NE.AND P1, PT, R18, RZ, PT ;  /* 0x000000ff1200720c */ /* 0x000fce0003f25270 */
[----:B------:R-:W-:Y:S06]  /*0850*/  @!P0 BRA `(.L_x_7) ;  /* 0x00000000008c8947 */ /* 0x000fec0003800000 */
[----:B------:R-:W1:Y:S01]  /*0860*/  LDC.64 R4, c[0x0][0x390] ;  /* 0x0000e400ff047b82 */ /* 0x000e620000000a00 */
[----:B------:R-:W-:-:S07]  /*0870*/  IADD3 R15, PT, PT, R12, R13, RZ ;  /* 0x0000000d0c0f7210 */ /* 0x000fce0007ffe0ff */
[----:B------:R-:W3:Y:S08]  /*0880*/  LDC.64 R8, c[0x0][0x3a0] ;  /* 0x0000e800ff087b82 */ /* 0x000ef00000000a00 */
[----:B------:R-:W4:Y:S01]  /*0890*/  LDC.64 R6, c[0x0][0x398] ;  /* 0x0000e600ff067b82 */ /* 0x000f220000000a00 */
[----:B-1----:R-:W-:-:S05]  /*08a0*/  IMAD.WIDE R4, R15, 0x4, R4 ;  /* 0x000000040f047825 */ /* 0x002fca00078e0204 */
[----:B------:R-:W2:Y:S01]  /*08b0*/  LDG.E R14, desc[UR8][R4.64] ;  /* 0x00000008040e7981 */ /* 0x000ea2000c1e1900 */
[----:B---3--:R-:W-:-:S05]  /*08c0*/  IMAD.WIDE R8, R15, 0x4, R8 ;  /* 0x000000040f087825 */ /* 0x008fca00078e0208 */
[----:B------:R-:W3:Y:S01]  /*08d0*/  LDG.E R16, desc[UR8][R8.64] ;  /* 0x0000000808107981 */ /* 0x000ee2000c1e1900 */
[----:B--2---:R-:W-:-:S04]  /*08e0*/  IMAD R19, R14, R0, R11 ;  /* 0x000000000e137224 */ /* 0x004fc800078e020b */
[----:B----4-:R-:W-:-:S06]  /*08f0*/  IMAD.WIDE R14, R19, 0x4, R6 ;  /* 0x00000004130e7825 */ /* 0x010fcc00078e0206 */
[----:B------:R-:W3:Y:S02]  /*0900*/  LDG.E R14, desc[UR8][R14.64] ;  /* 0x000000080e0e7981 */ /* 0x000ee4000c1e1900 */
[----:B---3-5:R-:W-:-:S05]  /*0910*/  FFMA R19, R16, R14, R17 ;  /* 0x0000000e10137223 */ /* 0x028fca0000000011 */
        /* <DEDUP_REMOVED lines=8> */
[----:B------:R-:W2:Y:S02]  /*09a0*/  LDG.E R20, desc[UR8][R4.64+0x8] ;  /* 0x0000080804147981 */ /* 0x000ea4000c1e1900 */
[----:B--2---:R-:W-:Y:S02]  /*09b0*/  IMAD R15, R20, R0, R11 ;  /* 0x00000000140f7224 */ /* 0x004fe400078e020b */
[----:B------:R-:W1:Y:S02]  /*09c0*/  LDG.E R20, desc[UR8][R8.64+0x8] ;  /* 0x0000080808147981 */ /* 0x000e64000c1e1900 */
[----:B------:R-:W-:-:S06]  /*09d0*/  IMAD.WIDE R14, R15, 0x4, R6 ;  /* 0x000000040f0e7825 */ /* 0x000fcc00078e0206 */
[----:B------:R-:W1:Y:S02]  /*09e0*/  LDG.E R14, desc[UR8][R14.64] ;  /* 0x000000080e0e7981 */ /* 0x000e64000c1e1900 */
[----:B-1----:R-:W-:-:S05]  /*09f0*/  FFMA R19, R20, R14, R21 ;  /* 0x0000000e14137223 */ /* 0x002fca0000000015 */
[----:B------:R3:W-:Y:S04]  /*0a00*/  STG.E desc[UR8][R2.64], R19 ;  /* 0x0000001302007986 */ /* 0x0007e8000c101908 */
[----:B------:R-:W2:Y:S04]  /*0a10*/  LDG.E R20, desc[UR8][R4.64+0xc] ;  /* 0x00000c0804147981 */ /* 0x000ea8000c1e1900 */
[----:B------:R-:W4:Y:S01]  /*0a20*/  LDG.E R16, desc[UR8][R8.64+0xc] ;  /* 0x00000c0808107981 */ /* 0x000f22000c1e1900 */
[----:B--2---:R-:W-:-:S04]  /*0a30*/  IMAD R17, R20, R0, R11 ;  /* 0x0000000014117224 */ /* 0x004fc800078e020b */
[----:B------:R-:W-:-:S06]  /*0a40*/  IMAD.WIDE R6, R17, 0x4, R6 ;  /* 0x0000000411067825 */ /* 0x000fcc00078e0206 */
[----:B------:R-:W4:Y:S01]  /*0a50*/  LDG.E R6, desc[UR8][R6.64] ;  /* 0x0000000806067981 */ /* 0x000f22000c1e1900 */
[----:B------:R-:W-:Y:S01]  /*0a60*/  IADD3 R13, PT, PT, R13, 0x4, RZ ;  /* 0x000000040d0d7810 */ /* 0x000fe20007ffe0ff */
[----:B----4-:R-:W-:-:S05]  /*0a70*/  FFMA R17, R16, R6, R19 ;  /* 0x0000000610117223 */ /* 0x010fca0000000013 */
[----:B------:R3:W-:Y:S02]  /*0a80*/  STG.E desc[UR8][R2.64], R17 ;  /* 0x0000001102007986 */ /* 0x0007e4000c101908 */
.L_x_7:
[----:B------:R-:W-:Y:S05]  /*0a90*/  @!P1 EXIT ;  /* 0x000000000000994d */ /* 0x000fea0003800000 */
[----:B------:R-:W-:Y:S02]  /*0aa0*/  ISETP.NE.AND P0, PT, R18, 0x1, PT ;  /* 0x000000011200780c */ /* 0x000fe40003f05270 */
[----:B------:R-:W-:-:S04]  /*0ab0*/  LOP3.LUT R10, R10, 0x1, RZ, 0xc0, !PT ;  /* 0x000000010a0a7812 */ /* 0x000fc800078ec0ff */
[----:B------:R-:W-:-:S07]  /*0ac0*/  ISETP.NE.U32.AND P1, PT, R10, 0x1, PT ;  /* 0x000000010a00780c */ /* 0x000fce0003f25070 */
[----:B------:R-:W-:Y:S06]  /*0ad0*/  @!P0 BRA `(.L_x_8) ;  /* 0x0000000000548947 */ /* 0x000fec0003800000 */
[----:B------:R-:W1:Y:S01]  /*0ae0*/  LDC.64 R4, c[0x0][0x390] ;  /* 0x0000e400ff047b82 */ /* 0x000e620000000a00 */
[----:B---3--:R-:W-:-:S07]  /*0af0*/  IADD3 R19, PT, PT, R12, R13, RZ ;  /* 0x0000000d0c137210 */ /* 0x008fce0007ffe0ff */
[----:B------:R-:W3:Y:S08]  /*0b00*/  LDC.64 R6, c[0x0][0x398] ;  /* 0x0000e600ff067b82 */ /* 0x000ef00000000a00 */
[----:B------:R-:W4:Y:S01]  /*0b10*/  LDC.64 R8, c[0x0][0x3a0] ;  /* 0x0000e800ff087b82 */ /* 0x000f220000000a00 */
[----:B-1----:R-:W-:-:S05]  /*0b20*/  IMAD.WIDE R4, R19, 0x4, R4 ;  /* 0x0000000413047825 */ /* 0x002fca00078e0204 */
[----:B------:R-:W2:Y:S01]  /*0b30*/  LDG.E R10, desc[UR8][R4.64] ;  /* 0x00000008040a7981 */ /* 0x000ea2000c1e1900 */
[----:B----4-:R-:W-:-:S04]  /*0b40*/  IMAD.WIDE R8, R19, 0x4, R8 ;  /* 0x0000000413087825 */ /* 0x010fc800078e0208 */
[----:B--2---:R-:W-:Y:S02]  /*0b50*/  IMAD R15, R10, R0, R11 ;  /* 0x000000000a0f7224 */ /* 0x004fe400078e020b */
[----:B------:R-:W2:Y:S02]  /*0b60*/  LDG.E R10, desc[UR8][R8.64] ;  /* 0x00000008080a7981 */ /* 0x000ea4000c1e1900 */
[----:B---3--:R-:W-:-:S06]  /*0b70*/  IMAD.WIDE R14, R15, 0x4, R6 ;  /* 0x000000040f0e7825 */ /* 0x008fcc00078e0206 */
[----:B------:R-:W2:Y:S02]  /*0b80*/  LDG.E R14, desc[UR8][R14.64] ;  /* 0x000000080e0e7981 */ /* 0x000ea4000c1e1900 */
[----:B--2--5:R-:W-:-:S05]  /*0b90*/  FFMA R19, R10, R14, R17 ;  /* 0x0000000e0a137223 */ /* 0x024fca0000000011 */
[----:B------:R1:W-:Y:S04]  /*0ba0*/  STG.E desc[UR8][R2.64], R19 ;  /* 0x0000001302007986 */ /* 0x0003e8000c101908 */
[----:B------:R-:W2:Y:S02]  /*0bb0*/  LDG.E R10, desc[UR8][R4.64+0x4] ;  /* 0x00000408040a7981 */ /* 0x000ea4000c1e1900 */
[----:B--2---:R-:W-:Y:S02]  /*0bc0*/  IMAD R17, R10, R0, R11 ;  /* 0x000000000a117224 */ /* 0x004fe400078e020b */
[----:B------:R-:W2:Y:S02]  /*0bd0*/  LDG.E R10, desc[UR8][R8.64+0x4] ;  /* 0x00000408080a7981 */ /* 0x000ea4000c1e1900 */
[----:B------:R-:W-:-:S06]  /*0be0*/  IMAD.WIDE R6, R17, 0x4, R6 ;  /* 0x0000000411067825 */ /* 0x000fcc00078e0206 */
[----:B------:R-:W2:Y:S01]  /*0bf0*/  LDG.E R6, desc[UR8][R6.64] ;  /* 0x0000000806067981 */ /* 0x000ea2000c1e1900 */
[----:B------:R-:W-:Y:S01]  /*0c00*/  IADD3 R13, PT, PT, R13, 0x2, RZ ;  /* 0x000000020d0d7810 */ /* 0x000fe20007ffe0ff */
[----:B--2---:R-:W-:-:S05]  /*0c10*/  FFMA R17, R10, R6, R19 ;  /* 0x000000060a117223 */ /* 0x004fca0000000013 */
[----:B------:R1:W-:Y:S02]  /*0c20*/  STG.E desc[UR8][R2.64], R17 ;  /* 0x0000001102007986 */ /* 0x0003e4000c101908 */
.L_x_8:
[----:B------:R-:W-:Y:S05]  /*0c30*/  @P1 EXIT ;  /* 0x000000000000194d */ /* 0x000fea0003800000 */
[----:B------:R-:W4:Y:S01]  /*0c40*/  LDC.64 R4, c[0x0][0x390] ;  /* 0x0000e400ff047b82 */ /* 0x000f220000000a00 */
[----:B------:R-:W-:-:S07]  /*0c50*/  IADD3 R13, PT, PT, R12, R13, RZ ;  /* 0x0000000d0c0d7210 */ /* 0x000fce0007ffe0ff */
[----:B------:R-:W0:Y:S08]  /*0c60*/  LDC.64 R6, c[0x0][0x3a0] ;  /* 0x0000e800ff067b82 */ /* 0x000e300000000a00 */
[----:B------:R-:W2:Y:S01]  /*0c70*/  LDC.64 R8, c[0x0][0x398] ;  /* 0x0000e600ff087b82 */ /* 0x000ea20000000a00 */
[----:B----4-:R-:W-:-:S06]  /*0c80*/  IMAD.WIDE R4, R13, 0x4, R4 ;  /* 0x000000040d047825 */ /* 0x010fcc00078e0204 */
[----:B------:R-:W4:Y:S01]  /*0c90*/  LDG.E R4, desc[UR8][R4.64] ;  /* 0x0000000804047981 */ /* 0x000f22000c1e1900 */
[----:B0-----:R-:W-:-:S06]  /*0ca0*/  IMAD.WIDE R6, R13, 0x4, R6 ;  /* 0x000000040d067825 */ /* 0x001fcc00078e0206 */
[----:B------:R-:W1:Y:S01]  /*0cb0*/  LDG.E R6, desc[UR8][R6.64] ;  /* 0x0000000806067981 */ /* 0x000e62000c1e1900 */
[----:B----4-:R-:W-:-:S04]  /*0cc0*/  IMAD R11, R4, R0, R11 ;  /* 0x00000000040b7224 */ /* 0x010fc800078e020b */
[----:B--2---:R-:W-:-:S06]  /*0cd0*/  IMAD.WIDE R8, R11, 0x4, R8 ;  /* 0x000000040b087825 */ /* 0x004fcc00078e0208 */
[----:B------:R-:W1:Y:S02]  /*0ce0*/  LDG.E R8, desc[UR8][R8.64] ;  /* 0x0000000808087981 */ /* 0x000e64000c1e1900 */
[----:B-1-3-5:R-:W-:-:S05]  /*0cf0*/  FFMA R17, R6, R8, R17 ;  /* 0x0000000806117223 */ /* 0x02afca0000000011 */
[----:B------:R-:W-:Y:S01]  /*0d00*/  STG.E desc[UR8][R2.64], R17 ;  /* 0x0000001102007986 */ /* 0x000fe2000c101908 */
[----:B------:R-:W-:Y:S05]  /*0d10*/  EXIT ;  /* 0x000000000000794d */ /* 0x000fea0003800000 */
.L_x_9:
        /* <DEDUP_REMOVED lines=14> */
.L_x_11:


//--------------------- .nv.shared.reserved.0     --------------------------
	.section	.nv.shared.reserved.0,"aw",@nobits
	.weak		__nv_reservedSMEM_offset_0_alias
	.size		__nv_reservedSMEM_offset_0_alias, 0, 64
	.other		__nv_reservedSMEM_offset_0_alias,@"STO_CUDA_RESERVED_SHARED STV_DEFAULT"
__nv_reservedSMEM_offset_0_alias:
	.zero		0
	.zero		64


//--------------------- .nv.constant0._Z29weighted_interpolate_backwardiiiiPKiPKfS2_Pf --------------------------
	.section	.nv.constant0._Z29weighted_interpolate_backwardiiiiPKiPKfS2_Pf,"a",@progbits
	.sectionflags	@""
	.align	4
.nv.constant0._Z29weighted_interpolate_backwardiiiiPKiPKfS2_Pf:
	.zero		944


//--------------------- .nv.constant0._Z28weighted_interpolate_forwardiiiiPKiPKfS2_Pf --------------------------
	.section	.nv.constant0._Z28weighted_interpolate_forwardiiiiPKiPKfS2_Pf,"a",@progbits
	.sectionflags	@""
	.align	4
.nv.constant0._Z28weighted_interpolate_forwardiiiiPKiPKfS2_Pf:
	.zero		944


//--------------------- SYMBOLS --------------------------

	.type		.nv.reservedSmem.offset0,@object
	.size		.nv.reservedSmem.offset0,0x4
